	.headerflags	@"EF_CUDA_TEXMODE_UNIFIED EF_CUDA_64BIT_ADDRESS EF_CUDA_ACCELERATORS EF_CUDA_SM90 EF_CUDA_VIRTUAL_SM(EF_CUDA_SM90)"
	.elftype	@"ET_EXEC"


//--------------------- .nv.info                  --------------------------
	.section	.nv.info,"",@"SHT_CUDA_INFO"
	.align	4


	//----- nvinfo : EIATTR_REGCOUNT
	.align		4
        /*0000*/ 	.byte	0x04, 0x2f
        /*0002*/ 	.short	(.L_1 - .L_0)
	.align		4
.L_0:
        /*0004*/ 	.word	index@(triton_poi_fused__unsafe_index_add_mul_sigmoid_sub_10)
        /*0008*/ 	.word	0x0000006a


	//----- nvinfo : EIATTR_MIN_STACK_SIZE
	.align		4
.L_1:
        /*000c*/ 	.byte	0x04, 0x12
        /*000e*/ 	.short	(.L_3 - .L_2)
	.align		4
.L_2:
        /*0010*/ 	.word	index@(triton_poi_fused__unsafe_index_add_mul_sigmoid_sub_10)
        /*0014*/ 	.word	0x00000000


	//----- nvinfo : EIATTR_FRAME_SIZE
	.align		4
.L_3:
        /*0018*/ 	.byte	0x04, 0x11
        /*001a*/ 	.short	(.L_5 - .L_4)
	.align		4
.L_4:
        /*001c*/ 	.word	index@(triton_poi_fused__unsafe_index_add_mul_sigmoid_sub_10)
        /*0020*/ 	.word	0x00000000


	//----- nvinfo : EIATTR_MIN_STACK_SIZE
	.align		4
.L_5:
        /*0024*/ 	.byte	0x04, 0x12
        /*0026*/ 	.short	(.L_7 - .L_6)
	.align		4
.L_6:
        /*0028*/ 	.word	index@(triton_poi_fused__unsafe_index_add_mul_sigmoid_sub_10)
        /*002c*/ 	.word	0x00000000
.L_7:


//--------------------- .nv.info.triton_poi_fused__unsafe_index_add_mul_sigmoid_sub_10 --------------------------
	.section	.nv.info.triton_poi_fused__unsafe_index_add_mul_sigmoid_sub_10,"",@"SHT_CUDA_INFO"
	.sectionflags	@""
	.align	4


	//----- nvinfo : EIATTR_CUDA_API_VERSION
	.align		4
        /*0000*/ 	.byte	0x04, 0x37
        /*0002*/ 	.short	(.L_9 - .L_8)
.L_8:
        /*0004*/ 	.word	0x0000007c


	//----- nvinfo : EIATTR_KPARAM_INFO
	.align		4
.L_9:
        /*0008*/ 	.byte	0x04, 0x17
        /*000a*/ 	.short	(.L_11 - .L_10)
.L_10:
        /*000c*/ 	.word	0x00000000
        /*0010*/ 	.short	0x000d
        /*0012*/ 	.short	0x0064
        /*0014*/ 	.byte	0x00, 0xf0, 0x11, 0x00


	//----- nvinfo : EIATTR_KPARAM_INFO
	.align		4
.L_11:
        /*0018*/ 	.byte	0x04, 0x17
        /*001a*/ 	.short	(.L_13 - .L_12)
.L_12:
        /*001c*/ 	.word	0x00000000
        /*0020*/ 	.short	0x000c
        /*0022*/ 	.short	0x0060
        /*0024*/ 	.byte	0x00, 0xf0, 0x11, 0x00


	//----- nvinfo : EIATTR_KPARAM_INFO
	.align		4
.L_13:
        /*0028*/ 	.byte	0x04, 0x17
        /*002a*/ 	.short	(.L_15 - .L_14)
.L_14:
        /*002c*/ 	.word	0x00000000
        /*0030*/ 	.short	0x000b
        /*0032*/ 	.short	0x0058
        /*0034*/ 	.byte	0x00, 0xf4, 0x21, 0x00


	//----- nvinfo : EIATTR_KPARAM_INFO
	.align		4
.L_15:
        /*0038*/ 	.byte	0x04, 0x17
        /*003a*/ 	.short	(.L_17 - .L_16)
.L_16:
        /*003c*/ 	.word	0x00000000
        /*0040*/ 	.short	0x000a
        /*0042*/ 	.short	0x0050
        /*0044*/ 	.byte	0x00, 0xf4, 0x21, 0x00


	//----- nvinfo : EIATTR_KPARAM_INFO
	.align		4
.L_17:
        /*0048*/ 	.byte	0x04, 0x17
        /*004a*/ 	.short	(.L_19 - .L_18)
.L_18:
        /*004c*/ 	.word	0x00000000
        /*0050*/ 	.short	0x0009
        /*0052*/ 	.short	0x0048
        /*0054*/ 	.byte	0x00, 0xf4, 0x21, 0x00


	//----- nvinfo : EIATTR_KPARAM_INFO
	.align		4
.L_19:
        /*0058*/ 	.byte	0x04, 0x17
        /*005a*/ 	.short	(.L_21 - .L_20)
.L_20:
        /*005c*/ 	.word	0x00000000
        /*0060*/ 	.short	0x0008
        /*0062*/ 	.short	0x0040
        /*0064*/ 	.byte	0x00, 0xf4, 0x21, 0x00


	//----- nvinfo : EIATTR_KPARAM_INFO
	.align		4
.L_21:
        /*0068*/ 	.byte	0x04, 0x17
        /*006a*/ 	.short	(.L_23 - .L_22)
.L_22:
        /*006c*/ 	.word	0x00000000
        /*0070*/ 	.short	0x0007
        /*0072*/ 	.short	0x0038
        /*0074*/ 	.byte	0x00, 0xf4, 0x21, 0x00


	//----- nvinfo : EIATTR_KPARAM_INFO
	.align		4
.L_23:
        /*0078*/ 	.byte	0x04, 0x17
        /*007a*/ 	.short	(.L_25 - .L_24)
.L_24:
        /*007c*/ 	.word	0x00000000
        /*0080*/ 	.short	0x0006
        /*0082*/ 	.short	0x0030
        /*0084*/ 	.byte	0x00, 0xf4, 0x21, 0x00


	//----- nvinfo : EIATTR_KPARAM_INFO
	.align		4
.L_25:
        /*0088*/ 	.byte	0x04, 0x17
        /*008a*/ 	.short	(.L_27 - .L_26)
.L_26:
        /*008c*/ 	.word	0x00000000
        /*0090*/ 	.short	0x0005
        /*0092*/ 	.short	0x0028
        /*0094*/ 	.byte	0x00, 0xf4, 0x21, 0x00


	//----- nvinfo : EIATTR_KPARAM_INFO
	.align		4
.L_27:
        /*0098*/ 	.byte	0x04, 0x17
        /*009a*/ 	.short	(.L_29 - .L_28)
.L_28:
        /*009c*/ 	.word	0x00000000
        /*00a0*/ 	.short	0x0004
        /*00a2*/ 	.short	0x0020
        /*00a4*/ 	.byte	0x00, 0xf4, 0x21, 0x00


	//----- nvinfo : EIATTR_KPARAM_INFO
	.align		4
.L_29:
        /*00a8*/ 	.byte	0x04, 0x17
        /*00aa*/ 	.short	(.L_31 - .L_30)
.L_30:
        /*00ac*/ 	.word	0x00000000
        /*00b0*/ 	.short	0x0003
        /*00b2*/ 	.short	0x0018
        /*00b4*/ 	.byte	0x00, 0xf4, 0x21, 0x00


	//----- nvinfo : EIATTR_KPARAM_INFO
	.align		4
.L_31:
        /*00b8*/ 	.byte	0x04, 0x17
        /*00ba*/ 	.short	(.L_33 - .L_32)
.L_32:
        /*00bc*/ 	.word	0x00000000
        /*00c0*/ 	.short	0x0002
        /*00c2*/ 	.short	0x0010
        /*00c4*/ 	.byte	0x00, 0xf4, 0x21, 0x00


	//----- nvinfo : EIATTR_KPARAM_INFO
	.align		4
.L_33:
        /*00c8*/ 	.byte	0x04, 0x17
        /*00ca*/ 	.short	(.L_35 - .L_34)
.L_34:
        /*00cc*/ 	.word	0x00000000
        /*00d0*/ 	.short	0x0001
        /*00d2*/ 	.short	0x0008
        /*00d4*/ 	.byte	0x00, 0xf4, 0x21, 0x00


	//----- nvinfo : EIATTR_KPARAM_INFO
	.align		4
.L_35:
        /*00d8*/ 	.byte	0x04, 0x17
        /*00da*/ 	.short	(.L_37 - .L_36)
.L_36:
        /*00dc*/ 	.word	0x00000000
        /*00e0*/ 	.short	0x0000
        /*00e2*/ 	.short	0x0000
        /*00e4*/ 	.byte	0x00, 0xf4, 0x21, 0x00


	//----- nvinfo : EIATTR_SPARSE_MMA_MASK
	.align		4
.L_37:
        /*00e8*/ 	.byte	0x03, 0x50
        /*00ea*/ 	.short	0x0000


	//----- nvinfo : EIATTR_MAXREG_COUNT
	.align		4
        /*00ec*/ 	.byte	0x03, 0x1b
        /*00ee*/ 	.short	0x00ff


	//----- nvinfo : EIATTR_EXIT_INSTR_OFFSETS
	.align		4
        /*00f0*/ 	.byte	0x04, 0x1c
        /*00f2*/ 	.short	(.L_39 - .L_38)


	//   ....[0]....
.L_38:
        /*00f4*/ 	.word	0x00007390


	//   ....[1]....
        /*00f8*/ 	.word	0x00007400


	//----- nvinfo : EIATTR_REQNTID
	.align		4
.L_39:
        /*00fc*/ 	.byte	0x04, 0x10
        /*00fe*/ 	.short	(.L_41 - .L_40)
.L_40:
        /*0100*/ 	.word	0x00000100
        /*0104*/ 	.word	0x00000001
        /*0108*/ 	.word	0x00000001


	//----- nvinfo : EIATTR_CBANK_PARAM_SIZE
	.align		4
.L_41:
        /*010c*/ 	.byte	0x03, 0x19
        /*010e*/ 	.short	0x0068


	//----- nvinfo : EIATTR_PARAM_CBANK
	.align		4
        /*0110*/ 	.byte	0x04, 0x0a
        /*0112*/ 	.short	(.L_43 - .L_42)
	.align		4
.L_42:
        /*0114*/ 	.word	index@(.nv.constant0.triton_poi_fused__unsafe_index_add_mul_sigmoid_sub_10)
        /*0118*/ 	.short	0x0210
        /*011a*/ 	.short	0x0068


	//----- nvinfo : EIATTR_SW_WAR
	.align		4
.L_43:
        /*011c*/ 	.byte	0x04, 0x36
        /*011e*/ 	.short	(.L_45 - .L_44)
.L_44:
        /*0120*/ 	.word	0x00000008
.L_45:


//--------------------- .nv.callgraph             --------------------------
	.section	.nv.callgraph,"",@"SHT_CUDA_CALLGRAPH"
	.align	4
	.sectionentsize	8
	.align		4
        /*0000*/ 	.word	0x00000000
	.align		4
        /*0004*/ 	.word	0xffffffff
	.align		4
        /*0008*/ 	.word	0x00000000
	.align		4
        /*000c*/ 	.word	0xfffffffe
	.align		4
        /*0010*/ 	.word	0x00000000
	.align		4
        /*0014*/ 	.word	0xfffffffd
	.align		4
        /*0018*/ 	.word	0x00000000
	.align		4
        /*001c*/ 	.word	0xfffffffc


//--------------------- .text.triton_poi_fused__unsafe_index_add_mul_sigmoid_sub_10 --------------------------
	.section	.text.triton_poi_fused__unsafe_index_add_mul_sigmoid_sub_10,"ax",@progbits
	.sectionflags	@"SHF_BARRIERS=1"
	.align	128
        .global         triton_poi_fused__unsafe_index_add_mul_sigmoid_sub_10
        .type           triton_poi_fused__unsafe_index_add_mul_sigmoid_sub_10,@function
        .size           triton_poi_fused__unsafe_index_add_mul_sigmoid_sub_10,(.L_x_1 - triton_poi_fused__unsafe_index_add_mul_sigmoid_sub_10)
        .other          triton_poi_fused__unsafe_index_add_mul_sigmoid_sub_10,@"STO_CUDA_ENTRY STV_DEFAULT"
triton_poi_fused__unsafe_index_add_mul_sigmoid_sub_10:
.text.triton_poi_fused__unsafe_index_add_mul_sigmoid_sub_10:
[----:B------:R-:W0:Y:S01]  /*0000*/  LDC R1, c[0x0][0x28] ;  /* 0x00000a00ff017b82 */ /* 0x000e220000000800 */
[----:B------:R-:W1:Y:S07]  /*0010*/  S2R R6, SR_TID.X ;  /* 0x0000000000067919 */ /* 0x000e6e0000002100 */
[----:B------:R-:W2:Y:S01]  /*0020*/  LDC.64 R50, c[0x0][0x218] ;  /* 0x00008600ff327b82 */ /* 0x000ea20000000a00 */
[----:B------:R-:W-:Y:S02]  /*0030*/  CS2R R34, SRZ ;  /* 0x0000000000227805 */ /* 0x000fe4000001ff00 */
[----:B------:R-:W-:Y:S01]  /*0040*/  CS2R R44, SRZ ;  /* 0x00000000002c7805 */ /* 0x000fe2000001ff00 */
[----:B------:R-:W3:Y:S01]  /*0050*/  S2R R3, SR_CTAID.X ;  /* 0x0000000000037919 */ /* 0x000ee20000002500 */
[----:B------:R-:W-:-:S03]  /*0060*/  ULDC.64 UR6, c[0x0][0x208] ;  /* 0x0000820000067ab9 */ /* 0x000fc60000000a00 */
[----:B------:R-:W4:Y:S08]  /*0070*/  LDC.64 R14, c[0x0][0x210] ;  /* 0x00008400ff0e7b82 */ /* 0x000f300000000a00 */
[----:B------:R-:W5:Y:S08]  /*0080*/  LDC.64 R56, c[0x0][0x228] ;  /* 0x00008a00ff387b82 */ /* 0x000f700000000a00 */
[----:B------:R-:W2:Y:S01]  /*0090*/  LDC.64 R60, c[0x0][0x238] ;  /* 0x00008e00ff3c7b82 */ /* 0x000ea20000000a00 */
[----:B------:R-:W-:-:S02]  /*00a0*/  CS2R R12, SRZ ;  /* 0x00000000000c7805 */ /* 0x000fc4000001ff00 */
[----:B------:R-:W-:Y:S02]  /*00b0*/  CS2R R32, SRZ ;  /* 0x0000000000207805 */ /* 0x000fe4000001ff00 */
[----:B------:R-:W-:Y:S02]  /*00c0*/  CS2R R28, SRZ ;  /* 0x00000000001c7805 */ /* 0x000fe4000001ff00 */
[----:B------:R-:W-:Y:S02]  /*00d0*/  CS2R R30, SRZ ;  /* 0x00000000001e7805 */ /* 0x000fe4000001ff00 */
[----:B------:R-:W-:Y:S02]  /*00e0*/  CS2R R26, SRZ ;  /* 0x00000000001a7805 */ /* 0x000fe4000001ff00 */
[----:B------:R-:W-:Y:S02]  /*00f0*/  CS2R R40, SRZ ;  /* 0x0000000000287805 */ /* 0x000fe4000001ff00 */
[----:B-1----:R-:W-:-:S02]  /*0100*/  SHF.R.U32.HI R2, RZ, 0x4, R6 ;  /* 0x00000004ff027819 */ /* 0x002fc40000011606 */
[----:B------:R-:W-:Y:S02]  /*0110*/  CS2R R42, SRZ ;  /* 0x00000000002a7805 */ /* 0x000fe4000001ff00 */
[----:B------:R-:W-:Y:S02]  /*0120*/  CS2R R36, SRZ ;  /* 0x0000000000247805 */ /* 0x000fe4000001ff00 */
[----:B------:R-:W-:Y:S02]  /*0130*/  CS2R R38, SRZ ;  /* 0x0000000000267805 */ /* 0x000fe4000001ff00 */
[----:B---3--:R-:W-:Y:S02]  /*0140*/  SHF.L.U32 R3, R3, 0x6, RZ ;  /* 0x0000000603037819 */ /* 0x008fe400000006ff */
[----:B------:R-:W-:Y:S02]  /*0150*/  CS2R R58, SRZ ;  /* 0x00000000003a7805 */ /* 0x000fe4000001ff00 */
[----:B------:R-:W-:Y:S01]  /*0160*/  SGXT.U32 R2, R2, 0x4 ;  /* 0x000000040202781a */ /* 0x000fe20000000000 */
[----:B------:R-:W-:Y:S01]  /*0170*/  ULDC.64 UR4, c[0x0][0x220] ;  /* 0x0000880000047ab9 */ /* 0x000fe20000000a00 */
[----:B------:R-:W1:Y:S01]  /*0180*/  LDC.64 R74, c[0x0][0x240] ;  /* 0x00009000ff4a7b82 */ /* 0x000e620000000a00 */
[----:B------:R-:W-:Y:S01]  /*0190*/  MOV R90, RZ ;  /* 0x000000ff005a7202 */ /* 0x000fe20000000f00 */
[----:B------:R-:W-:Y:S01]  /*01a0*/  ULDC.64 UR8, c[0x0][0x250] ;  /* 0x0000940000087ab9 */ /* 0x000fe20000000a00 */
[----:B------:R-:W-:-:S04]  /*01b0*/  LOP3.LUT R9, R3, R2, RZ, 0xfc, !PT ;  /* 0x0000000203097212 */ /* 0x000fc800078efcff */
[----:B------:R-:W-:Y:S02]  /*01c0*/  SHF.R.S32.HI R0, RZ, 0x1f, R9 ;  /* 0x0000001fff007819 */ /* 0x000fe40000011409 */
[----:B------:R-:W-:Y:S02]  /*01d0*/  ISETP.GE.AND P2, PT, R9, 0x100, PT ;  /* 0x000001000900780c */ /* 0x000fe40003f46270 */
[----:B------:R-:W-:-:S04]  /*01e0*/  LEA.HI R0, R0, R9, RZ, 0x4 ;  /* 0x0000000900007211 */ /* 0x000fc800078f20ff */
[----:B------:R-:W-:Y:S02]  /*01f0*/  LOP3.LUT R4, R0, 0xfffffff0, RZ, 0xc0, !PT ;  /* 0xfffffff000047812 */ /* 0x000fe400078ec0ff */
[----:B------:R-:W-:Y:S02]  /*0200*/  SHF.R.S32.HI R8, RZ, 0x4, R0 ;  /* 0x00000004ff087819 */ /* 0x000fe40000011400 */
[----:B------:R-:W-:-:S03]  /*0210*/  IADD3 R7, R9, -R4, RZ ;  /* 0x8000000409077210 */ /* 0x000fc60007ffe0ff */
[----:B----4-:R-:W-:-:S04]  /*0220*/  IMAD.WIDE R4, R8, 0x8, R14 ;  /* 0x0000000808047825 */ /* 0x010fc800078e020e */
[C---:B--2---:R-:W-:Y:S01]  /*0230*/  IMAD.WIDE R10, R7.reuse, 0x8, R50 ;  /* 0x00000008070a7825 */ /* 0x044fe200078e0232 */
[----:B------:R-:W2:Y:S04]  /*0240*/  @!P2 LDG.E.EL.64 R44, desc[UR6][R4.64] ;  /* 0x00000006042ca981 */ /* 0x000ea8000c2e1b00 */
[----:B------:R3:W4:Y:S01]  /*0250*/  @!P2 LDG.E.EL.64 R34, desc[UR6][R10.64] ;  /* 0x000000060a22a981 */ /* 0x000722000c2e1b00 */
[----:B-----5:R-:W-:-:S04]  /*0260*/  IMAD.WIDE R16, R7, 0x8, R56 ;  /* 0x0000000807107825 */ /* 0x020fc800078e0238 */
[----:B0-----:R-:W-:Y:S01]  /*0270*/  IMAD.WIDE R20, R8, 0x8, R60 ;  /* 0x0000000808147825 */ /* 0x001fe200078e023c */
[----:B------:R0:W5:Y:S04]  /*0280*/  @!P2 LDG.E.EL.64 R12, desc[UR6][R16.64] ;  /* 0x00000006100ca981 */ /* 0x000168000c2e1b00 */
[----:B------:R0:W5:Y:S01]  /*0290*/  @!P2 LDG.E.EL.64 R32, desc[UR6][R20.64] ;  /* 0x000000061420a981 */ /* 0x000162000c2e1b00 */
[----:B------:R-:W-:Y:S02]  /*02a0*/  LOP3.LUT R0, R3, 0x10, R2, 0xfe, !PT ;  /* 0x0000001003007812 */ /* 0x000fe400078efe02 */
[----:B---3--:R-:W-:Y:S02]  /*02b0*/  LOP3.LUT R10, R3, 0x20, R2, 0xfe, !PT ;  /* 0x00000020030a7812 */ /* 0x008fe400078efe02 */
[----:B------:R-:W-:-:S02]  /*02c0*/  SHF.R.S32.HI R19, RZ, 0x1f, R0 ;  /* 0x0000001fff137819 */ /* 0x000fc40000011400 */
[----:B------:R-:W-:Y:S02]  /*02d0*/  ISETP.GE.AND P5, PT, R0, 0x100, PT ;  /* 0x000001000000780c */ /* 0x000fe40003fa6270 */
[----:B------:R-:W-:-:S04]  /*02e0*/  LEA.HI R19, R19, R0, RZ, 0x4 ;  /* 0x0000000013137211 */ /* 0x000fc800078f20ff */
[----:B------:R-:W-:Y:S02]  /*02f0*/  LOP3.LUT R5, R19, 0xfffffff0, RZ, 0xc0, !PT ;  /* 0xfffffff013057812 */ /* 0x000fe400078ec0ff */
[----:B------:R-:W-:Y:S02]  /*0300*/  SHF.R.S32.HI R18, RZ, 0x4, R19 ;  /* 0x00000004ff127819 */ /* 0x000fe40000011413 */
[----:B------:R-:W-:-:S03]  /*0310*/  IADD3 R46, R0, -R5, RZ ;  /* 0x80000005002e7210 */ /* 0x000fc60007ffe0ff */
[----:B0-----:R-:W-:-:S04]  /*0320*/  IMAD.WIDE R16, R18, 0x8, R14 ;  /* 0x0000000812107825 */ /* 0x001fc800078e020e */
[C---:B------:R-:W-:Y:S01]  /*0330*/  IMAD.WIDE R20, R46.reuse, 0x8, R50 ;  /* 0x000000082e147825 */ /* 0x040fe200078e0232 */
[----:B------:R-:W3:Y:S03]  /*0340*/  @!P5 LDG.E.EL.64 R28, desc[UR6][R16.64] ;  /* 0x00000006101cd981 */ /* 0x000ee6000c2e1b00 */
[----:B------:R-:W-:Y:S01]  /*0350*/  IMAD.WIDE R22, R46, 0x8, R56 ;  /* 0x000000082e167825 */ /* 0x000fe200078e0238 */
[----:B------:R-:W-:Y:S01]  /*0360*/  LOP3.LUT R4, R3, 0x30, R2, 0xfe, !PT ;  /* 0x0000003003047812 */ /* 0x000fe200078efe02 */
[----:B------:R-:W3:Y:S01]  /*0370*/  @!P5 LDG.E.EL.64 R30, desc[UR6][R20.64] ;  /* 0x00000006141ed981 */ /* 0x000ee2000c2e1b00 */
[----:B------:R-:W-:Y:S01]  /*0380*/  SHF.R.S32.HI R5, RZ, 0x1f, R10 ;  /* 0x0000001fff057819 */ /* 0x000fe2000001140a */
[----:B------:R-:W-:Y:S02]  /*0390*/  IMAD.WIDE R24, R18, 0x8, R60 ;  /* 0x0000000812187825 */ /* 0x000fe400078e023c */
[----:B------:R0:W3:Y:S01]  /*03a0*/  @!P5 LDG.E.EL.64 R26, desc[UR6][R22.64] ;  /* 0x00000006161ad981 */ /* 0x0000e2000c2e1b00 */
[----:B------:R-:W-:-:S02]  /*03b0*/  SHF.R.S32.HI R11, RZ, 0x1f, R4 ;  /* 0x0000001fff0b7819 */ /* 0x000fc40000011404 */
[----:B------:R-:W-:Y:S01]  /*03c0*/  LEA.HI R5, R5, R10, RZ, 0x4 ;  /* 0x0000000a05057211 */ /* 0x000fe200078f20ff */
[----:B------:R0:W3:Y:S01]  /*03d0*/  @!P5 LDG.E.EL.64 R40, desc[UR6][R24.64] ;  /* 0x000000061828d981 */ /* 0x0000e2000c2e1b00 */
[----:B------:R-:W-:Y:S02]  /*03e0*/  LEA.HI R11, R11, R4, RZ, 0x4 ;  /* 0x000000040b0b7211 */ /* 0x000fe400078f20ff */
[----:B------:R-:W-:Y:S02]  /*03f0*/  LOP3.LUT R19, R5, 0xfffffff0, RZ, 0xc0, !PT ;  /* 0xfffffff005137812 */ /* 0x000fe400078ec0ff */
[----:B------:R-:W-:Y:S02]  /*0400*/  LOP3.LUT R47, R11, 0xfffffff0, RZ, 0xc0, !PT ;  /* 0xfffffff00b2f7812 */ /* 0x000fe400078ec0ff */
[----:B------:R-:W-:Y:S02]  /*0410*/  ISETP.GE.AND P3, PT, R4, 0x100, PT ;  /* 0x000001000400780c */ /* 0x000fe40003f66270 */
[----:B------:R-:W-:-:S02]  /*0420*/  IADD3 R48, R10, -R19, RZ ;  /* 0x800000130a307210 */ /* 0x000fc40007ffe0ff */
[----:B------:R-:W-:Y:S01]  /*0430*/  ISETP.GE.AND P4, PT, R10, 0x100, PT ;  /* 0x000001000a00780c */ /* 0x000fe20003f86270 */
[----:B------:R-:W1:Y:S01]  /*0440*/  S2R R19, SR_CTAID.Y ;  /* 0x0000000000137919 */ /* 0x000e620000002600 */
[----:B------:R-:W-:Y:S01]  /*0450*/  IADD3 R47, R4, -R47, RZ ;  /* 0x8000002f042f7210 */ /* 0x000fe20007ffe0ff */
[----:B------:R-:W-:-:S04]  /*0460*/  IMAD.WIDE R54, R48, 0x8, R56 ;  /* 0x0000000830367825 */ /* 0x000fc800078e0238 */
[----:B0-----:R-:W-:-:S04]  /*0470*/  IMAD.WIDE R22, R47, 0x8, R50 ;  /* 0x000000082f167825 */ /* 0x001fc800078e0232 */
[----:B------:R-:W-:Y:S01]  /*0480*/  IMAD.WIDE R20, R48, 0x8, R50 ;  /* 0x0000000830147825 */ /* 0x000fe200078e0232 */
[----:B------:R-:W3:Y:S01]  /*0490*/  @!P3 LDG.E.EL.64 R42, desc[UR6][R22.64] ;  /* 0x00000006162ab981 */ /* 0x000ee2000c2e1b00 */
[----:B------:R-:W-:-:S03]  /*04a0*/  CS2R R24, SRZ ;  /* 0x0000000000187805 */ /* 0x000fc6000001ff00 */
[----:B------:R-:W3:Y:S01]  /*04b0*/  @!P4 LDG.E.EL.64 R36, desc[UR6][R54.64] ;  /* 0x000000063624c981 */ /* 0x000ee2000c2e1b00 */
[----:B------:R-:W-:-:S03]  /*04c0*/  IMAD.WIDE R56, R47, 0x8, R56 ;  /* 0x000000082f387825 */ /* 0x000fc600078e0238 */
[----:B------:R-:W3:Y:S04]  /*04d0*/  @!P4 LDG.E.EL.64 R38, desc[UR6][R20.64] ;  /* 0x000000061426c981 */ /* 0x000ee8000c2e1b00 */
[----:B------:R1:W3:Y:S01]  /*04e0*/  @!P3 LDG.E.EL.64 R24, desc[UR6][R56.64] ;  /* 0x000000063818b981 */ /* 0x0002e2000c2e1b00 */
[----:B------:R-:W-:Y:S02]  /*04f0*/  SHF.R.S32.HI R49, RZ, 0x4, R5 ;  /* 0x00000004ff317819 */ /* 0x000fe40000011405 */
[----:B------:R-:W-:Y:S02]  /*0500*/  CS2R R16, SRZ ;  /* 0x0000000000107805 */ /* 0x000fe4000001ff00 */
[----:B------:R-:W-:Y:S02]  /*0510*/  SHF.L.U32 R6, R6, 0x2, RZ ;  /* 0x0000000206067819 */ /* 0x000fe400000006ff */
[----:B------:R-:W-:Y:S01]  /*0520*/  SHF.R.S32.HI R51, RZ, 0x4, R11 ;  /* 0x00000004ff337819 */ /* 0x000fe2000001140b */
[----:B------:R-:W-:Y:S01]  /*0530*/  IMAD.WIDE R52, R49, 0x8, R14 ;  /* 0x0000000831347825 */ /* 0x000fe200078e020e */
[----:B-1----:R-:W-:-:S04]  /*0540*/  SHF.L.U32 R57, R19, 0x6, RZ ;  /* 0x0000000613397819 */ /* 0x002fc800000006ff */
[----:B------:R0:W3:Y:S01]  /*0550*/  @!P4 LDG.E.EL.64 R16, desc[UR6][R52.64] ;  /* 0x000000063410c981 */ /* 0x0000e2000c2e1b00 */
[----:B------:R-:W-:Y:S02]  /*0560*/  LOP3.LUT R5, R57, 0x3c, R6, 0xf8, !PT ;  /* 0x0000003c39057812 */ /* 0x000fe400078ef806 */
[----:B------:R-:W-:Y:S01]  /*0570*/  CS2R R20, SRZ ;  /* 0x0000000000147805 */ /* 0x000fe2000001ff00 */
[----:B------:R-:W-:Y:S01]  /*0580*/  IMAD.WIDE R54, R49, 0x8, R60 ;  /* 0x0000000831367825 */ /* 0x000fe200078e023c */
[----:B------:R-:W-:-:S03]  /*0590*/  SHF.R.S32.HI R50, RZ, 0x1f, R5 ;  /* 0x0000001fff327819 */ /* 0x000fc60000011405 */
[C---:B0-----:R-:W-:Y:S01]  /*05a0*/  IMAD.WIDE R52, R51.reuse, 0x8, R14 ;  /* 0x0000000833347825 */ /* 0x041fe200078e020e */
[----:B------:R-:W-:Y:S01]  /*05b0*/  LEA.HI R50, R50, R5, RZ, 0x7 ;  /* 0x0000000532327211 */ /* 0x000fe200078f38ff */
[----:B------:R-:W3:Y:S01]  /*05c0*/  @!P4 LDG.E.EL.64 R20, desc[UR6][R54.64] ;  /* 0x000000063614c981 */ /* 0x000ee2000c2e1b00 */
[----:B------:R-:W-:Y:S01]  /*05d0*/  CS2R R22, SRZ ;  /* 0x0000000000167805 */ /* 0x000fe2000001ff00 */
[----:B------:R-:W-:Y:S01]  /*05e0*/  IMAD.WIDE R60, R51, 0x8, R60 ;  /* 0x00000008333c7825 */ /* 0x000fe200078e023c */
[----:B------:R-:W-:Y:S01]  /*05f0*/  LOP3.LUT R14, R50, 0xffffff80, RZ, 0xc0, !PT ;  /* 0xffffff80320e7812 */ /* 0x000fe200078ec0ff */
[----:B------:R0:W3:Y:S04]  /*0600*/  @!P3 LDG.E.EL.64 R58, desc[UR6][R52.64] ;  /* 0x00000006343ab981 */ /* 0x0000e8000c2e1b00 */
[----:B------:R1:W3:Y:S01]  /*0610*/  @!P3 LDG.E.EL.64 R22, desc[UR6][R60.64] ;  /* 0x000000063c16b981 */ /* 0x0002e2000c2e1b00 */
[----:B0-----:R-:W-:-:S02]  /*0620*/  CS2R R52, SRZ ;  /* 0x0000000000347805 */ /* 0x001fc4000001ff00 */
[----:B--2---:R-:W-:Y:S02]  /*0630*/  SHF.R.U32.HI R11, RZ, 0x1d, R45 ;  /* 0x0000001dff0b7819 */ /* 0x004fe4000001162d */
[----:B----4-:R-:W-:-:S04]  /*0640*/  SHF.R.U32.HI R15, RZ, 0x1d, R35 ;  /* 0x0000001dff0f7819 */ /* 0x010fc80000011623 */
[----:B------:R-:W-:Y:S02]  /*0650*/  LOP3.LUT R15, R15, 0x4, RZ, 0xc0, !PT ;  /* 0x000000040f0f7812 */ /* 0x000fe400078ec0ff */
[----:B------:R-:W-:Y:S02]  /*0660*/  LOP3.LUT R11, R11, 0x4, RZ, 0xc0, !PT ;  /* 0x000000040b0b7812 */ /* 0x000fe400078ec0ff */
[----:B------:R-:W-:Y:S02]  /*0670*/  IADD3 R54, P0, R34, R15, RZ ;  /* 0x0000000f22367210 */ /* 0x000fe40007f1e0ff */
[----:B-----5:R-:W-:Y:S02]  /*0680*/  SHF.R.U32.HI R15, RZ, 0x1d, R13 ;  /* 0x0000001dff0f7819 */ /* 0x020fe4000001160d */
[----:B------:R-:W-:Y:S02]  /*0690*/  IADD3 R44, P1, R44, R11, RZ ;  /* 0x0000000b2c2c7210 */ /* 0x000fe40007f3e0ff */
[----:B------:R-:W-:-:S02]  /*06a0*/  SHF.R.U32.HI R19, RZ, 0x1d, R33 ;  /* 0x0000001dff137819 */ /* 0x000fc40000011621 */
[----:B------:R-:W-:Y:S02]  /*06b0*/  IADD3 R11, R5, -R14, RZ ;  /* 0x8000000e050b7210 */ /* 0x000fe40007ffe0ff */
[----:B------:R-:W-:Y:S02]  /*06c0*/  LOP3.LUT R15, R15, 0x4, RZ, 0xc0, !PT ;  /* 0x000000040f0f7812 */ /* 0x000fe400078ec0ff */
[----:B------:R-:W-:Y:S02]  /*06d0*/  SHF.R.S32.HI R14, RZ, 0x7, R50 ;  /* 0x00000007ff0e7819 */ /* 0x000fe40000011432 */
[----:B------:R-:W-:Y:S02]  /*06e0*/  IADD3.X R35, RZ, R35, RZ, P0, !PT ;  /* 0x00000023ff237210 */ /* 0x000fe400007fe4ff */
[----:B------:R-:W-:Y:S02]  /*06f0*/  LOP3.LUT R19, R19, 0x4, RZ, 0xc0, !PT ;  /* 0x0000000413137812 */ /* 0x000fe400078ec0ff */
[----:B------:R-:W-:-:S02]  /*0700*/  IADD3.X R45, RZ, R45, RZ, P1, !PT ;  /* 0x0000002dff2d7210 */ /* 0x000fc40000ffe4ff */
[----:B------:R-:W-:Y:S02]  /*0710*/  SHF.R.S32.HI R84, RZ, 0x1f, R11 ;  /* 0x0000001fff547819 */ /* 0x000fe4000001140b */
[----:B------:R-:W-:Y:S02]  /*0720*/  LEA R55, P0, R54, R11, 0x7 ;  /* 0x0000000b36377211 */ /* 0x000fe400078038ff */
[----:B------:R-:W-:Y:S02]  /*0730*/  IADD3 R34, P1, R12, R15, RZ ;  /* 0x0000000f0c227210 */ /* 0x000fe40007f3e0ff */
[----:B------:R-:W-:Y:S02]  /*0740*/  SHF.L.U32 R66, R14, 0xb, RZ ;  /* 0x0000000b0e427819 */ /* 0x000fe400000006ff */
[----:B------:R-:W-:Y:S02]  /*0750*/  IADD3 R12, P6, R32, R19, RZ ;  /* 0x00000013200c7210 */ /* 0x000fe40007fde0ff */
[----:B------:R-:W-:-:S02]  /*0760*/  LEA.HI.X R54, R54, R84, R35, 0x7, P0 ;  /* 0x0000005436367211 */ /* 0x000fc400000f3c23 */
[----:B------:R-:W-:Y:S02]  /*0770*/  IADD3.X R13, RZ, R13, RZ, P1, !PT ;  /* 0x0000000dff0d7210 */ /* 0x000fe40000ffe4ff */
[----:B------:R-:W-:Y:S02]  /*0780*/  LEA R35, P0, R34, R11, 0x7 ;  /* 0x0000000b22237211 */ /* 0x000fe400078038ff */
[----:B------:R-:W-:Y:S02]  /*0790*/  SHF.R.S32.HI R15, RZ, 0x1f, R66 ;  /* 0x0000001fff0f7819 */ /* 0x000fe40000011442 */
[----:B------:R-:W-:Y:S02]  /*07a0*/  LEA R50, P1, R44, R66, 0x9 ;  /* 0x000000422c327211 */ /* 0x000fe400078248ff */
[----:B------:R-:W-:Y:S02]  /*07b0*/  IADD3.X R33, RZ, R33, RZ, P6, !PT ;  /* 0x00000021ff217210 */ /* 0x000fe400037fe4ff */
[----:B------:R-:W-:-:S02]  /*07c0*/  SHF.L.U32 R64, R12, 0x9, RZ ;  /* 0x000000090c407819 */ /* 0x000fc400000006ff */
[----:B------:R-:W-:Y:S02]  /*07d0*/  LEA.HI.X R32, R34, R84, R13, 0x7, P0 ;  /* 0x0000005422207211 */ /* 0x000fe400000f3c0d */
[----:B------:R-:W-:Y:S02]  /*07e0*/  LEA.HI.X R45, R44, R15, R45, 0x9, P1 ;  /* 0x0000000f2c2d7211 */ /* 0x000fe400008f4c2d */
[----:B------:R-:W-:Y:S02]  /*07f0*/  IADD3 R19, P0, R50, R55, RZ ;  /* 0x0000003732137210 */ /* 0x000fe40007f1e0ff */
[----:B------:R-:W-:Y:S02]  /*0800*/  SHF.L.U64.HI R33, R12, 0x9, R33 ;  /* 0x000000090c217819 */ /* 0x000fe40000010221 */
[----:B------:R-:W0:Y:S01]  /*0810*/  LDC.64 R12, c[0x0][0x230] ;  /* 0x00008c00ff0c7b82 */ /* 0x000e220000000a00 */
[----:B------:R-:W-:Y:S02]  /*0820*/  IADD3 R70, P1, P6, R64, R55, R66 ;  /* 0x0000003740467210 */ /* 0x000fe40007e3e042 */
[----:B------:R-:W-:-:S02]  /*0830*/  IADD3.X R34, R45, R54, RZ, P0, !PT ;  /* 0x000000362d227210 */ /* 0x000fc400007fe4ff */
[----:B------:R-:W-:Y:S02]  /*0840*/  IADD3 R81, P0, R50, R35, RZ ;  /* 0x0000002332517210 */ /* 0x000fe40007f1e0ff */
[----:B------:R-:W-:Y:S02]  /*0850*/  IADD3.X R71, R33, R54, R15, P1, P6 ;  /* 0x0000003621477210 */ /* 0x000fe40000fec40f */
[----:B------:R-:W-:Y:S02]  /*0860*/  IADD3 R64, P1, P6, R64, R35, R66 ;  /* 0x0000002340407210 */ /* 0x000fe40007e3e042 */
[C---:B------:R-:W-:Y:S02]  /*0870*/  SHF.L.U64.HI R89, R19.reuse, 0x2, R34 ;  /* 0x0000000213597819 */ /* 0x040fe40000010222 */
[----:B------:R-:W-:Y:S02]  /*0880*/  IADD3.X R82, R45, R32, RZ, P0, !PT ;  /* 0x000000202d527210 */ /* 0x000fe400007fe4ff */
[----:B------:R-:W-:-:S02]  /*0890*/  SHF.L.U32 R19, R19, 0x2, RZ ;  /* 0x0000000213137819 */ /* 0x000fc400000006ff */
[----:B------:R-:W-:Y:S02]  /*08a0*/  ISETP.GE.AND P0, PT, R5, 0x200, PT ;  /* 0x000002000500780c */ /* 0x000fe40003f06270 */
[----:B------:R-:W-:Y:S02]  /*08b0*/  IADD3.X R65, R33, R32, R15, P1, P6 ;  /* 0x0000002021417210 */ /* 0x000fe40000fec40f */
[----:B------:R-:W-:Y:S02]  /*08c0*/  IADD3 R68, P6, R19, UR4, RZ ;  /* 0x0000000413447c10 */ /* 0x000fe4000ffde0ff */
[----:B------:R-:W-:Y:S02]  /*08d0*/  SHF.L.U64.HI R82, R81, 0x2, R82 ;  /* 0x0000000251527819 */ /* 0x000fe40000010252 */
[----:B------:R-:W-:Y:S02]  /*08e0*/  ISETP.LT.AND P1, PT, R9, 0x100, !P0 ;  /* 0x000001000900780c */ /* 0x000fe40004721270 */
[----:B------:R-:W-:-:S02]  /*08f0*/  SHF.L.U32 R81, R81, 0x2, RZ ;  /* 0x0000000251517819 */ /* 0x000fc400000006ff */
[----:B------:R-:W-:Y:S02]  /*0900*/  IADD3.X R69, R89, UR5, RZ, P6, !PT ;  /* 0x0000000559457c10 */ /* 0x000fe4000b7fe4ff */
[----:B------:R-:W-:Y:S02]  /*0910*/  IADD3 R72, P6, R81, UR4, RZ ;  /* 0x0000000451487c10 */ /* 0x000fe4000ffde0ff */
[----:B------:R-:W-:Y:S02]  /*0920*/  CS2R R32, SRZ ;  /* 0x0000000000207805 */ /* 0x000fe4000001ff00 */
[----:B------:R-:W-:Y:S02]  /*0930*/  CS2R R34, SRZ ;  /* 0x0000000000227805 */ /* 0x000fe4000001ff00 */
[----:B------:R-:W-:Y:S01]  /*0940*/  CS2R R54, SRZ ;  /* 0x0000000000367805 */ /* 0x000fe2000001ff00 */
[----:B------:R-:W-:Y:S01]  /*0950*/  HFMA2.MMA R5, -RZ, RZ, 0, 0 ;  /* 0x00000000ff057435 */ /* 0x000fe200000001ff */
[----:B------:R-:W-:Y:S01]  /*0960*/  IADD3.X R73, R82, UR5, RZ, P6, !PT ;  /* 0x0000000552497c10 */ /* 0x000fe2000b7fe4ff */
[--C-:B0-----:R-:W-:Y:S01]  /*0970*/  IMAD.WIDE R44, R7, 0x4, R12.reuse ;  /* 0x00000004072c7825 */ /* 0x101fe200078e020c */
[----:B------:R0:W2:Y:S04]  /*0980*/  @P1 LDG.E.128 R32, desc[UR6][R68.64] ;  /* 0x0000000644201981 */ /* 0x0000a8000c1e1d00 */
[----:B------:R-:W2:Y:S04]  /*0990*/  @P1 LDG.E.128 R52, desc[UR6][R72.64] ;  /* 0x0000000648341981 */ /* 0x000ea8000c1e1d00 */
[----:B------:R4:W5:Y:S01]  /*09a0*/  @!P2 LDG.E.EL R5, desc[UR6][R44.64] ;  /* 0x000000062c05a981 */ /* 0x000962000c2e1900 */
[----:B-1----:R-:W-:-:S04]  /*09b0*/  IMAD.WIDE R60, R46, 0x4, R12 ;  /* 0x000000042e3c7825 */ /* 0x002fc800078e020c */
[----:B------:R-:W-:-:S04]  /*09c0*/  IMAD.WIDE R62, R48, 0x4, R12 ;  /* 0x00000004303e7825 */ /* 0x000fc800078e020c */
[----:B------:R-:W-:Y:S01]  /*09d0*/  IMAD.WIDE R46, R47, 0x4, R12 ;  /* 0x000000042f2e7825 */ /* 0x000fe200078e020c */
[----:B------:R-:W-:Y:S01]  /*09e0*/  CS2R R12, SRZ ;  /* 0x00000000000c7805 */ /* 0x000fe2000001ff00 */
[----:B------:R-:W-:Y:S02]  /*09f0*/  HFMA2.MMA R56, -RZ, RZ, 0, 0 ;  /* 0x00000000ff387435 */ /* 0x000fe400000001ff */
[--C-:B0-----:R-:W-:Y:S01]  /*0a00*/  IMAD.WIDE R68, R18, 0x4, R74.reuse ;  /* 0x0000000412447825 */ /* 0x101fe200078e024a */
[----:B------:R-:W-:Y:S02]  /*0a10*/  HFMA2.MMA R18, -RZ, RZ, 0, 0 ;  /* 0x00000000ff127435 */ /* 0x000fe400000001ff */
[----:B------:R0:W5:Y:S01]  /*0a20*/  @!P3 LDG.E.EL R12, desc[UR6][R46.64] ;  /* 0x000000062e0cb981 */ /* 0x000162000c2e1900 */
[----:B------:R-:W-:Y:S01]  /*0a30*/  MOV R7, RZ ;  /* 0x000000ff00077202 */ /* 0x000fe20000000f00 */
[----:B----4-:R-:W-:Y:S02]  /*0a40*/  IMAD.WIDE R44, R8, 0x4, R74 ;  /* 0x00000004082c7825 */ /* 0x010fe400078e024a */
[----:B------:R1:W4:Y:S01]  /*0a50*/  @!P5 LDG.E.EL R13, desc[UR6][R60.64] ;  /* 0x000000063c0dd981 */ /* 0x000322000c2e1900 */
[----:B---3--:R-:W-:Y:S01]  /*0a60*/  SHF.R.U32.HI R8, RZ, 0x1d, R27 ;  /* 0x0000001dff087819 */ /* 0x008fe2000001161b */
[----:B------:R-:W-:-:S02]  /*0a70*/  IMAD.WIDE R48, R49, 0x4, R74 ;  /* 0x0000000431307825 */ /* 0x000fc400078e024a */
[----:B------:R3:W4:Y:S01]  /*0a80*/  @!P2 LDG.E.EL R56, desc[UR6][R44.64] ;  /* 0x000000062c38a981 */ /* 0x000722000c2e1900 */
[----:B0-----:R-:W-:Y:S01]  /*0a90*/  SHF.R.U32.HI R47, RZ, 0x1d, R29 ;  /* 0x0000001dff2f7819 */ /* 0x001fe2000001161d */
[----:B------:R-:W-:Y:S01]  /*0aa0*/  IMAD.WIDE R50, R51, 0x4, R74 ;  /* 0x0000000433327825 */ /* 0x000fe200078e024a */
[----:B------:R-:W-:Y:S01]  /*0ab0*/  MOV R74, RZ ;  /* 0x000000ff004a7202 */ /* 0x000fe20000000f00 */
[----:B------:R0:W4:Y:S01]  /*0ac0*/  @!P4 LDG.E.EL R7, desc[UR6][R62.64] ;  /* 0x000000063e07c981 */ /* 0x000122000c2e1900 */
[----:B-1----:R-:W-:Y:S02]  /*0ad0*/  SHF.R.U32.HI R61, RZ, 0x1d, R31 ;  /* 0x0000001dff3d7819 */ /* 0x002fe4000001161f */
[----:B------:R-:W-:Y:S01]  /*0ae0*/  LOP3.LUT R47, R47, 0x4, RZ, 0xc0, !PT ;  /* 0x000000042f2f7812 */ /* 0x000fe200078ec0ff */
[----:B------:R-:W4:Y:S01]  /*0af0*/  @!P4 LDG.E.EL R18, desc[UR6][R48.64] ;  /* 0x000000063012c981 */ /* 0x000f22000c2e1900 */
[----:B------:R-:W-:Y:S02]  /*0b00*/  LOP3.LUT R61, R61, 0x4, RZ, 0xc0, !PT ;  /* 0x000000043d3d7812 */ /* 0x000fe400078ec0ff */
[----:B---3--:R-:W-:Y:S01]  /*0b10*/  LOP3.LUT R45, R8, 0x4, RZ, 0xc0, !PT ;  /* 0x00000004082d7812 */ /* 0x008fe200078ec0ff */
[----:B------:R-:W3:Y:S01]  /*0b20*/  @!P3 LDG.E.EL R74, desc[UR6][R50.64] ;  /* 0x00000006324ab981 */ /* 0x000ee2000c2e1900 */
[----:B------:R-:W-:-:S02]  /*0b30*/  IADD3 R28, P4, R28, R47, RZ ;  /* 0x0000002f1c1c7210 */ /* 0x000fc40007f9e0ff */
[----:B------:R-:W-:Y:S01]  /*0b40*/  SHF.R.U32.HI R8, RZ, 0x1d, R41 ;  /* 0x0000001dff087819 */ /* 0x000fe20000011629 */
[----:B------:R1:W3:Y:S01]  /*0b50*/  @!P5 LDG.E.EL R90, desc[UR6][R68.64] ;  /* 0x00000006445ad981 */ /* 0x0002e2000c2e1900 */
[----:B------:R-:W-:Y:S02]  /*0b60*/  IADD3 R44, P2, R30, R61, RZ ;  /* 0x0000003d1e2c7210 */ /* 0x000fe40007f5e0ff */
[----:B------:R-:W-:Y:S02]  /*0b70*/  IADD3 R30, P3, R26, R45, RZ ;  /* 0x0000002d1a1e7210 */ /* 0x000fe40007f7e0ff */
[----:B------:R-:W-:Y:S02]  /*0b80*/  IADD3.X R26, RZ, R29, RZ, P4, !PT ;  /* 0x0000001dff1a7210 */ /* 0x000fe400027fe4ff */
[----:B------:R-:W-:-:S04]  /*0b90*/  LOP3.LUT R29, R8, 0x4, RZ, 0xc0, !PT ;  /* 0x00000004081d7812 */ /* 0x000fc800078ec0ff */
[----:B------:R-:W-:-:S04]  /*0ba0*/  IADD3 R8, P5, R40, R29, RZ ;  /* 0x0000001d28087210 */ /* 0x000fc80007fbe0ff */
[----:B------:R-:W-:Y:S02]  /*0bb0*/  IADD3.X R41, RZ, R41, RZ, P5, !PT ;  /* 0x00000029ff297210 */ /* 0x000fe40002ffe4ff */
[----:B------:R-:W-:Y:S02]  /*0bc0*/  IADD3.X R27, RZ, R27, RZ, P3, !PT ;  /* 0x0000001bff1b7210 */ /* 0x000fe40001ffe4ff */
[----:B------:R-:W-:Y:S02]  /*0bd0*/  IADD3.X R31, RZ, R31, RZ, P2, !PT ;  /* 0x0000001fff1f7210 */ /* 0x000fe400017fe4ff */
[----:B------:R-:W-:Y:S02]  /*0be0*/  LEA R46, P4, R28, R66, 0x9 ;  /* 0x000000421c2e7211 */ /* 0x000fe400078848ff */
[----:B0-----:R-:W-:Y:S02]  /*0bf0*/  LEA R63, P3, R30, R11, 0x7 ;  /* 0x0000000b1e3f7211 */ /* 0x001fe400078638ff */
[----:B------:R-:W-:-:S02]  /*0c00*/  SHF.L.U64.HI R41, R8, 0x9, R41 ;  /* 0x0000000908297819 */ /* 0x000fc40000010229 */
[----:B------:R-:W-:Y:S02]  /*0c10*/  LEA R45, P2, R44, R11, 0x7 ;  /* 0x0000000b2c2d7211 */ /* 0x000fe400078438ff */
[----:B------:R-:W-:Y:S02]  /*0c20*/  SHF.L.U32 R8, R8, 0x9, RZ ;  /* 0x0000000908087819 */ /* 0x000fe400000006ff */
[----:B------:R-:W-:Y:S02]  /*0c30*/  SHF.R.U32.HI R29, RZ, 0x1d, R43 ;  /* 0x0000001dff1d7819 */ /* 0x000fe4000001162b */
[----:B------:R-:W-:Y:S02]  /*0c40*/  LEA.HI.X R47, R28, R15, R26, 0x9, P4 ;  /* 0x0000000f1c2f7211 */ /* 0x000fe400020f4c1a */
[-C--:B------:R-:W-:Y:S02]  /*0c50*/  LEA.HI.X R30, R30, R84.reuse, R27, 0x7, P3 ;  /* 0x000000541e1e7211 */ /* 0x080fe400018f3c1b */
[----:B------:R-:W-:-:S02]  /*0c60*/  LEA.HI.X R44, R44, R84, R31, 0x7, P2 ;  /* 0x000000542c2c7211 */ /* 0x000fc400010f3c1f */
[----:B------:R-:W-:Y:S02]  /*0c70*/  SHF.R.U32.HI R27, RZ, 0x1d, R37 ;  /* 0x0000001dff1b7819 */ /* 0x000fe40000011625 */
[----:B-1----:R-:W-:Y:S02]  /*0c80*/  IADD3 R68, P3, P4, R8, R45, R66 ;  /* 0x0000002d08447210 */ /* 0x002fe40007c7e042 */
[----:B------:R-:W-:Y:S02]  /*0c90*/  LOP3.LUT R29, R29, 0x4, RZ, 0xc0, !PT ;  /* 0x000000041d1d7812 */ /* 0x000fe400078ec0ff */
[----:B------:R-:W-:Y:S02]  /*0ca0*/  SHF.R.U32.HI R31, RZ, 0x1d, R39 ;  /* 0x0000001dff1f7819 */ /* 0x000fe40000011627 */
[----:B------:R-:W-:Y:S02]  /*0cb0*/  LOP3.LUT R27, R27, 0x4, RZ, 0xc0, !PT ;  /* 0x000000041b1b7812 */ /* 0x000fe400078ec0ff */
[----:B------:R-:W-:-:S02]  /*0cc0*/  IADD3.X R69, R41, R44, R15, P3, P4 ;  /* 0x0000002c29457210 */ /* 0x000fc40001fe840f */
[----:B------:R-:W-:Y:S02]  /*0cd0*/  IADD3 R88, P3, R42, R29, RZ ;  /* 0x0000001d2a587210 */ /* 0x000fe40007f7e0ff */
[----:B------:R-:W-:Y:S02]  /*0ce0*/  IADD3 R79, P2, R46, R63, RZ ;  /* 0x0000003f2e4f7210 */ /* 0x000fe40007f5e0ff */
[----:B------:R-:W-:Y:S02]  /*0cf0*/  IADD3 R73, P5, R46, R45, RZ ;  /* 0x0000002d2e497210 */ /* 0x000fe40007fbe0ff */
[----:B------:R-:W-:Y:S02]  /*0d00*/  LOP3.LUT R31, R31, 0x4, RZ, 0xc0, !PT ;  /* 0x000000041f1f7812 */ /* 0x000fe400078ec0ff */
[----:B------:R-:W-:Y:S02]  /*0d10*/  IADD3 R94, P4, R36, R27, RZ ;  /* 0x0000001b245e7210 */ /* 0x000fe40007f9e0ff */
[----:B------:R-:W-:-:S02]  /*0d20*/  SHF.R.U32.HI R27, RZ, 0x1d, R25 ;  /* 0x0000001dff1b7819 */ /* 0x000fc40000011619 */
[----:B------:R-:W-:Y:S02]  /*0d30*/  IADD3.X R43, RZ, R43, RZ, P3, !PT ;  /* 0x0000002bff2b7210 */ /* 0x000fe40001ffe4ff */
[----:B------:R-:W-:Y:S02]  /*0d40*/  IADD3.X R80, R47, R30, RZ, P2, !PT ;  /* 0x0000001e2f507210 */ /* 0x000fe400017fe4ff */
[----:B------:R-:W-:Y:S02]  /*0d50*/  LEA R87, P3, R88, R11, 0x7 ;  /* 0x0000000b58577211 */ /* 0x000fe400078638ff */
[----:B------:R-:W-:Y:S02]  /*0d60*/  SHF.L.U64.HI R71, R70, 0x2, R71 ;  /* 0x0000000246477819 */ /* 0x000fe40000010247 */
[----:B------:R-:W-:Y:S02]  /*0d70*/  IADD3.X R72, R47, R44, RZ, P5, !PT ;  /* 0x0000002c2f487210 */ /* 0x000fe40002ffe4ff */
[----:B------:R-:W-:-:S02]  /*0d80*/  IADD3 R78, P2, R38, R31, RZ ;  /* 0x0000001f264e7210 */ /* 0x000fc40007f5e0ff */
[----:B------:R-:W-:Y:S02]  /*0d90*/  SHF.L.U32 R70, R70, 0x2, RZ ;  /* 0x0000000246467819 */ /* 0x000fe400000006ff */
[----:B------:R-:W-:Y:S02]  /*0da0*/  IADD3 R63, P5, P6, R8, R63, R66 ;  /* 0x0000003f083f7210 */ /* 0x000fe40007ebe042 */
[----:B------:R-:W-:Y:S02]  /*0db0*/  IADD3.X R37, RZ, R37, RZ, P4, !PT ;  /* 0x00000025ff257210 */ /* 0x000fe400027fe4ff */
[----:B------:R-:W-:Y:S02]  /*0dc0*/  LOP3.LUT R27, R27, 0x4, RZ, 0xc0, !PT ;  /* 0x000000041b1b7812 */ /* 0x000fe400078ec0ff */
[----:B------:R-:W-:Y:S02]  /*0dd0*/  LEA R91, P4, R94, R11, 0x7 ;  /* 0x0000000b5e5b7211 */ /* 0x000fe400078838ff */
[----:B------:R-:W-:-:S02]  /*0de0*/  LEA.HI.X R88, R88, R84, R43, 0x7, P3 ;  /* 0x0000005458587211 */ /* 0x000fc400018f3c2b */
[----:B------:R-:W-:Y:S02]  /*0df0*/  IADD3.X R39, RZ, R39, RZ, P2, !PT ;  /* 0x00000027ff277210 */ /* 0x000fe400017fe4ff */
[----:B------:R-:W-:Y:S02]  /*0e00*/  IADD3 R36, P3, R70, UR4, RZ ;  /* 0x0000000446247c10 */ /* 0x000fe4000ff7e0ff */
[----:B------:R-:W-:Y:S02]  /*0e10*/  SHF.L.U64.HI R72, R73, 0x2, R72 ;  /* 0x0000000249487819 */ /* 0x000fe40000010248 */
[----:B------:R-:W-:Y:S02]  /*0e20*/  IADD3.X R8, R41, R30, R15, P5, P6 ;  /* 0x0000001e29087210 */ /* 0x000fe40002fec40f */
[----:B------:R-:W-:Y:S02]  /*0e30*/  LEA R67, P2, R78, R11, 0x7 ;  /* 0x0000000b4e437211 */ /* 0x000fe400078438ff */
[----:B------:R-:W-:-:S02]  /*0e40*/  SHF.L.U32 R73, R73, 0x2, RZ ;  /* 0x0000000249497819 */ /* 0x000fc400000006ff */
[----:B------:R-:W-:Y:S02]  /*0e50*/  IADD3 R28, P5, R24, R27, RZ ;  /* 0x0000001b181c7210 */ /* 0x000fe40007fbe0ff */
[-C--:B------:R-:W-:Y:S02]  /*0e60*/  LEA.HI.X R94, R94, R84.reuse, R37, 0x7, P4 ;  /* 0x000000545e5e7211 */ /* 0x080fe400020f3c25 */
[C---:B------:R-:W-:Y:S02]  /*0e70*/  SHF.L.U64.HI R65, R64.reuse, 0x2, R65 ;  /* 0x0000000240417819 */ /* 0x040fe40000010241 */
[----:B------:R-:W-:Y:S02]  /*0e80*/  SHF.L.U32 R64, R64, 0x2, RZ ;  /* 0x0000000240407819 */ /* 0x000fe400000006ff */
[----:B------:R-:W-:Y:S02]  /*0e90*/  IADD3.X R37, R71, UR5, RZ, P3, !PT ;  /* 0x0000000547257c10 */ /* 0x000fe40009ffe4ff */
[----:B------:R-:W-:-:S02]  /*0ea0*/  LEA.HI.X R78, R78, R84, R39, 0x7, P2 ;  /* 0x000000544e4e7211 */ /* 0x000fc400010f3c27 */
[----:B------:R-:W-:Y:S02]  /*0eb0*/  IADD3 R40, P3, R73, UR4, RZ ;  /* 0x0000000449287c10 */ /* 0x000fe4000ff7e0ff */
[----:B------:R-:W-:Y:S02]  /*0ec0*/  SHF.L.U64.HI R69, R68, 0x2, R69 ;  /* 0x0000000244457819 */ /* 0x000fe40000010245 */
[----:B------:R-:W-:Y:S02]  /*0ed0*/  IADD3.X R29, RZ, R25, RZ, P5, !PT ;  /* 0x00000019ff1d7210 */ /* 0x000fe40002ffe4ff */
[----:B------:R-:W-:Y:S02]  /*0ee0*/  LEA R83, P2, R28, R11, 0x7 ;  /* 0x0000000b1c537211 */ /* 0x000fe400078438ff */
[----:B------:R-:W-:Y:S02]  /*0ef0*/  SHF.L.U32 R68, R68, 0x2, RZ ;  /* 0x0000000244447819 */ /* 0x000fe400000006ff */
[----:B------:R-:W-:-:S02]  /*0f00*/  IADD3 R38, P4, R64, UR4, RZ ;  /* 0x0000000440267c10 */ /* 0x000fc4000ff9e0ff */
[----:B------:R-:W-:Y:S02]  /*0f10*/  IADD3.X R41, R72, UR5, RZ, P3, !PT ;  /* 0x0000000548297c10 */ /* 0x000fe40009ffe4ff */
[----:B------:R-:W-:Y:S02]  /*0f20*/  CS2R R24, SRZ ;  /* 0x0000000000187805 */ /* 0x000fe4000001ff00 */
[----:B------:R-:W-:Y:S02]  /*0f30*/  LEA.HI.X R84, R28, R84, R29, 0x7, P2 ;  /* 0x000000541c547211 */ /* 0x000fe400010f3c1d */
[----:B------:R-:W-:Y:S02]  /*0f40*/  CS2R R26, SRZ ;  /* 0x00000000001a7805 */ /* 0x000fe4000001ff00 */
[----:B------:R-:W-:Y:S02]  /*0f50*/  IADD3 R76, P3, R68, UR4, RZ ;  /* 0x00000004444c7c10 */ /* 0x000fe4000ff7e0ff */
[----:B------:R-:W-:-:S02]  /*0f60*/  CS2R R48, SRZ ;  /* 0x0000000000307805 */ /* 0x000fc4000001ff00 */
[----:B------:R-:W-:Y:S02]  /*0f70*/  CS2R R50, SRZ ;  /* 0x0000000000327805 */ /* 0x000fe4000001ff00 */
[----:B------:R-:W-:Y:S02]  /*0f80*/  ISETP.LT.AND P2, PT, R0, 0x100, !P0 ;  /* 0x000001000000780c */ /* 0x000fe40004741270 */
[----:B------:R-:W-:Y:S01]  /*0f90*/  SHF.L.U32 R62, R63, 0x2, RZ ;  /* 0x000000023f3e7819 */ /* 0x000fe200000006ff */
[----:B------:R0:W3:Y:S01]  /*0fa0*/  @P1 LDG.E.128 R24, desc[UR6][R36.64] ;  /* 0x0000000624181981 */ /* 0x0000e2000c1e1d00 */
[----:B------:R-:W-:Y:S02]  /*0fb0*/  IADD3.X R39, R65, UR5, RZ, P4, !PT ;  /* 0x0000000541277c10 */ /* 0x000fe4000a7fe4ff */
[----:B------:R-:W-:Y:S02]  /*0fc0*/  SHF.R.U32.HI R75, RZ, 0x1d, R17 ;  /* 0x0000001dff4b7819 */ /* 0x000fe40000011611 */
[----:B------:R-:W-:Y:S01]  /*0fd0*/  IADD3.X R77, R69, UR5, RZ, P3, !PT ;  /* 0x00000005454d7c10 */ /* 0x000fe20009ffe4ff */
[----:B------:R1:W3:Y:S01]  /*0fe0*/  @P1 LDG.E.128 R48, desc[UR6][R38.64] ;  /* 0x0000000626301981 */ /* 0x0002e2000c1e1d00 */
[----:B------:R-:W-:-:S02]  /*0ff0*/  SHF.L.U64.HI R80, R79, 0x2, R80 ;  /* 0x000000024f507819 */ /* 0x000fc40000010250 */
[----:B------:R-:W-:Y:S02]  /*1000*/  SHF.L.U64.HI R63, R63, 0x2, R8 ;  /* 0x000000023f3f7819 */ /* 0x000fe40000010208 */
[----:B------:R-:W-:Y:S02]  /*1010*/  IADD3 R60, P3, R62, UR4, RZ ;  /* 0x000000043e3c7c10 */ /* 0x000fe4000ff7e0ff */
[----:B------:R-:W-:Y:S02]  /*1020*/  SHF.L.U32 R79, R79, 0x2, RZ ;  /* 0x000000024f4f7819 */ /* 0x000fe400000006ff */
[----:B------:R-:W-:Y:S02]  /*1030*/  LOP3.LUT R75, R75, 0x4, RZ, 0xc0, !PT ;  /* 0x000000044b4b7812 */ /* 0x000fe400078ec0ff */
[----:B0-----:R-:W-:Y:S02]  /*1040*/  CS2R R36, SRZ ;  /* 0x0000000000247805 */ /* 0x001fe4000001ff00 */
[----:B-1----:R-:W-:-:S02]  /*1050*/  CS2R R38, SRZ ;  /* 0x0000000000267805 */ /* 0x002fc4000001ff00 */
[----:B------:R-:W-:Y:S02]  /*1060*/  IADD3.X R61, R63, UR5, RZ, P3, !PT ;  /* 0x000000053f3d7c10 */ /* 0x000fe40009ffe4ff */
[----:B------:R-:W-:Y:S02]  /*1070*/  IADD3 R42, P4, R79, UR4, RZ ;  /* 0x000000044f2a7c10 */ /* 0x000fe4000ff9e0ff */
[----:B------:R-:W-:Y:S02]  /*1080*/  LOP3.LUT R3, R3, 0x3c, R6, 0xf8, !PT ;  /* 0x0000003c03037812 */ /* 0x000fe400078ef806 */
[----:B------:R-:W-:Y:S02]  /*1090*/  CS2R R28, SRZ ;  /* 0x00000000001c7805 */ /* 0x000fe4000001ff00 */
[----:B------:R-:W-:Y:S02]  /*10a0*/  IADD3 R75, P3, R16, R75, RZ ;  /* 0x0000004b104b7210 */ /* 0x000fe40007f7e0ff */
[----:B------:R-:W-:-:S02]  /*10b0*/  CS2R R30, SRZ ;  /* 0x00000000001e7805 */ /* 0x000fc4000001ff00 */
[----:B------:R-:W-:Y:S02]  /*10c0*/  LOP3.LUT R16, R57, R2, RZ, 0xfc, !PT ;  /* 0x0000000239107212 */ /* 0x000fe400078efcff */
[----:B------:R-:W-:Y:S02]  /*10d0*/  CS2R R44, SRZ ;  /* 0x00000000002c7805 */ /* 0x000fe4000001ff00 */
[----:B------:R-:W-:Y:S02]  /*10e0*/  LOP3.LUT R8, R57, 0x10, R2, 0xfe, !PT ;  /* 0x0000001039087812 */ /* 0x000fe400078efe02 */
[----:B------:R-:W-:Y:S02]  /*10f0*/  CS2R R46, SRZ ;  /* 0x00000000002e7805 */ /* 0x000fe4000001ff00 */
[----:B------:R-:W-:Y:S01]  /*1100*/  LOP3.LUT R6, R57, 0x20, R2, 0xfe, !PT ;  /* 0x0000002039067812 */ /* 0x000fe200078efe02 */
[----:B------:R0:W4:Y:S01]  /*1110*/  @P2 LDG.E.128 R36, desc[UR6][R76.64] ;  /* 0x000000064c242981 */ /* 0x000122000c1e1d00 */
[----:B------:R-:W-:-:S02]  /*1120*/  LOP3.LUT R2, R57, 0x30, R2, 0xfe, !PT ;  /* 0x0000003039027812 */ /* 0x000fc400078efe02 */
[----:B------:R-:W-:Y:S01]  /*1130*/  SHF.R.U32.HI R57, RZ, 0x1d, R21 ;  /* 0x0000001dff397819 */ /* 0x000fe20000011615 */
[----:B------:R1:W4:Y:S01]  /*1140*/  @P2 LDG.E.128 R28, desc[UR6][R40.64] ;  /* 0x00000006281c2981 */ /* 0x000322000c1e1d00 */
[----:B------:R-:W-:Y:S02]  /*1150*/  IADD3.X R43, R80, UR5, RZ, P4, !PT ;  /* 0x00000005502b7c10 */ /* 0x000fe4000a7fe4ff */
[----:B------:R-:W-:Y:S02]  /*1160*/  LOP3.LUT R57, R57, 0x4, RZ, 0xc0, !PT ;  /* 0x0000000439397812 */ /* 0x000fe400078ec0ff */
[----:B0-----:R-:W-:Y:S01]  /*1170*/  IADD3.X R76, RZ, R17, RZ, P3, !PT ;  /* 0x00000011ff4c7210 */ /* 0x001fe20001ffe4ff */
[----:B------:R0:W4:Y:S01]  /*1180*/  @P2 LDG.E.128 R44, desc[UR6][R42.64] ;  /* 0x000000062a2c2981 */ /* 0x000122000c1e1d00 */
[----:B------:R-:W-:Y:S02]  /*1190*/  SHF.R.U32.HI R17, RZ, 0x1d, R23 ;  /* 0x0000001dff117819 */ /* 0x000fe40000011617 */
[----:B-1----:R-:W-:-:S02]  /*11a0*/  CS2R R40, SRZ ;  /* 0x0000000000287805 */ /* 0x002fc4000001ff00 */
[----:B------:R-:W-:Y:S02]  /*11b0*/  IADD3 R20, P3, R20, R57, RZ ;  /* 0x0000003914147210 */ /* 0x000fe40007f7e0ff */
[----:B------:R-:W-:Y:S02]  /*11c0*/  LOP3.LUT R17, R17, 0x4, RZ, 0xc0, !PT ;  /* 0x0000000411117812 */ /* 0x000fe400078ec0ff */
[----:B0-----:R-:W-:Y:S02]  /*11d0*/  CS2R R42, SRZ ;  /* 0x00000000002a7805 */ /* 0x001fe4000001ff00 */
[----:B------:R-:W-:Y:S02]  /*11e0*/  IADD3 R17, P4, R22, R17, RZ ;  /* 0x0000001116117210 */ /* 0x000fe40007f9e0ff */
[----:B------:R-:W-:Y:S02]  /*11f0*/  IADD3.X R21, RZ, R21, RZ, P3, !PT ;  /* 0x00000015ff157210 */ /* 0x000fe40001ffe4ff */
[----:B------:R0:W4:Y:S01]  /*1200*/  @P2 LDG.E.128 R40, desc[UR6][R60.64] ;  /* 0x000000063c282981 */ /* 0x000122000c1e1d00 */
[----:B------:R-:W-:-:S02]  /*1210*/  IADD3.X R22, RZ, R23, RZ, P4, !PT ;  /* 0x00000017ff167210 */ /* 0x000fc400027fe4ff */
[C---:B------:R-:W-:Y:S02]  /*1220*/  SHF.L.U64.HI R23, R20.reuse, 0x9, R21 ;  /* 0x0000000914177819 */ /* 0x040fe40000010215 */
[----:B------:R-:W-:Y:S02]  /*1230*/  SHF.L.U32 R20, R20, 0x9, RZ ;  /* 0x0000000914147819 */ /* 0x000fe400000006ff */
[C---:B0-----:R-:W-:Y:S02]  /*1240*/  LEA R60, P3, R75.reuse, R66, 0x9 ;  /* 0x000000424b3c7211 */ /* 0x041fe400078648ff */
[----:B------:R-:W-:Y:S02]  /*1250*/  SHF.R.U32.HI R21, RZ, 0x1d, R59 ;  /* 0x0000001dff157819 */ /* 0x000fe4000001163b */
[----:B------:R-:W-:Y:S02]  /*1260*/  LEA.HI.X R75, R75, R15, R76, 0x9, P3 ;  /* 0x0000000f4b4b7211 */ /* 0x000fe400018f4c4c */
[----:B------:R-:W-:-:S02]  /*1270*/  IADD3 R85, P3, R60, R67, RZ ;  /* 0x000000433c557210 */ /* 0x000fc40007f7e0ff */
[----:B------:R-:W-:Y:S02]  /*1280*/  IADD3 R77, P4, R60, R91, RZ ;  /* 0x0000005b3c4d7210 */ /* 0x000fe40007f9e0ff */
[C-C-:B------:R-:W-:Y:S02]  /*1290*/  IADD3 R92, P5, P6, R20.reuse, R67, R66.reuse ;  /* 0x00000043145c7210 */ /* 0x140fe40007ebe042 */
[----:B------:R-:W-:Y:S02]  /*12a0*/  LOP3.LUT R21, R21, 0x4, RZ, 0xc0, !PT ;  /* 0x0000000415157812 */ /* 0x000fe400078ec0ff */
[----:B------:R-:W-:Y:S02]  /*12b0*/  IADD3.X R86, R75, R78, RZ, P3, !PT ;  /* 0x0000004e4b567210 */ /* 0x000fe40001ffe4ff */
[----:B------:R-:W-:Y:S02]  /*12c0*/  IADD3.X R96, R75, R94, RZ, P4, !PT ;  /* 0x0000005e4b607210 */ /* 0x000fe400027fe4ff */
[----:B------:R-:W-:-:S02]  /*12d0*/  IADD3 R91, P3, P4, R20, R91, R66 ;  /* 0x0000005b145b7210 */ /* 0x000fc40007c7e042 */
[C-C-:B------:R-:W-:Y:S02]  /*12e0*/  IADD3.X R67, R23.reuse, R78, R15.reuse, P5, P6 ;  /* 0x0000004e17437210 */ /* 0x140fe40002fec40f */
[----:B------:R-:W-:Y:S02]  /*12f0*/  IADD3 R20, P5, R58, R21, RZ ;  /* 0x000000153a147210 */ /* 0x000fe40007fbe0ff */
[----:B------:R-:W-:Y:S02]  /*1300*/  IADD3.X R94, R23, R94, R15, P3, P4 ;  /* 0x0000005e175e7210 */ /* 0x000fe40001fe840f */
[C---:B------:R-:W-:Y:S02]  /*1310*/  SHF.L.U64.HI R23, R17.reuse, 0x9, R22 ;  /* 0x0000000911177819 */ /* 0x040fe40000010216 */
[----:B------:R-:W-:Y:S02]  /*1320*/  IADD3.X R58, RZ, R59, RZ, P5, !PT ;  /* 0x0000003bff3a7210 */ /* 0x000fe40002ffe4ff */
[----:B------:R-:W-:-:S02]  /*1330*/  SHF.L.U32 R17, R17, 0x9, RZ ;  /* 0x0000000911117819 */ /* 0x000fc400000006ff */
[C---:B------:R-:W-:Y:S02]  /*1340*/  LEA R22, P3, R20.reuse, R66, 0x9 ;  /* 0x0000004214167211 */ /* 0x040fe400078648ff */
[C---:B------:R-:W-:Y:S02]  /*1350*/  IADD3 R75, P4, P5, R17.reuse, R87, R66 ;  /* 0x00000057114b7210 */ /* 0x040fe40007d9e042 */
[----:B------:R-:W-:Y:S02]  /*1360*/  LEA.HI.X R21, R20, R15, R58, 0x9, P3 ;  /* 0x0000000f14157211 */ /* 0x000fe400018f4c3a */
[----:B------:R-:W-:Y:S02]  /*1370*/  IADD3 R17, P3, P6, R17, R83, R66 ;  /* 0x0000005311117210 */ /* 0x000fe40007e7e042 */
[----:B------:R-:W-:Y:S02]  /*1380*/  IADD3.X R76, R23, R88, R15, P4, P5 ;  /* 0x00000058174c7210 */ /* 0x000fe400027ea40f */
[----:B------:R-:W-:-:S02]  /*1390*/  IADD3 R87, P4, R22, R87, RZ ;  /* 0x0000005716577210 */ /* 0x000fc40007f9e0ff */
[----:B------:R-:W-:Y:S02]  /*13a0*/  IADD3.X R58, R23, R84, R15, P3, P6 ;  /* 0x00000054173a7210 */ /* 0x000fe40001fec40f */
[C---:B------:R-:W-:Y:S02]  /*13b0*/  SHF.L.U64.HI R86, R85.reuse, 0x2, R86 ;  /* 0x0000000255567819 */ /* 0x040fe40000010256 */
[----:B------:R-:W-:Y:S02]  /*13c0*/  ISETP.LT.AND P3, PT, R10, 0x100, !P0 ;  /* 0x000001000a00780c */ /* 0x000fe40004761270 */
[----:B------:R-:W-:Y:S02]  /*13d0*/  SHF.L.U32 R85, R85, 0x2, RZ ;  /* 0x0000000255557819 */ /* 0x000fe400000006ff */
[----:B------:R-:W-:Y:S01]  /*13e0*/  IADD3 R83, P5, R22, R83, RZ ;  /* 0x0000005316537210 */ /* 0x000fe20007fbe0ff */
[----:B--2---:R-:W-:Y:S01]  /*13f0*/  FADD R59, R52, -R32 ;  /* 0x80000020343b7221 */ /* 0x004fe20000000000 */
[----:B------:R-:W-:-:S02]  /*1400*/  IADD3.X R88, R21, R88, RZ, P4, !PT ;  /* 0x0000005815587210 */ /* 0x000fc400027fe4ff */
[----:B------:R-:W-:Y:S01]  /*1410*/  IADD3 R60, P4, R85, UR4, RZ ;  /* 0x00000004553c7c10 */ /* 0x000fe2000ff9e0ff */
[-C--:B-----5:R-:W-:Y:S01]  /*1420*/  FFMA R59, R59, R5.reuse, R32 ;  /* 0x000000053b3b7223 */ /* 0x0a0fe20000000020 */
[----:B------:R-:W-:Y:S02]  /*1430*/  IADD3.X R84, R21, R84, RZ, P5, !PT ;  /* 0x0000005415547210 */ /* 0x000fe40002ffe4ff */
[----:B------:R-:W-:Y:S02]  /*1440*/  CS2R R20, SRZ ;  /* 0x0000000000147805 */ /* 0x000fe4000001ff00 */
[----:B------:R-:W-:Y:S01]  /*1450*/  CS2R R22, SRZ ;  /* 0x0000000000167805 */ /* 0x000fe2000001ff00 */
[--C-:B------:R-:W-:Y:S01]  /*1460*/  FADD R32, R53, -R33.reuse ;  /* 0x8000002135207221 */ /* 0x100fe20000000000 */
[----:B------:R-:W-:Y:S02]  /*1470*/  IADD3.X R61, R86, UR5, RZ, P4, !PT ;  /* 0x00000005563d7c10 */ /* 0x000fe4000a7fe4ff */
[C---:B------:R-:W-:Y:S01]  /*1480*/  SHF.L.U64.HI R78, R77.reuse, 0x2, R96 ;  /* 0x000000024d4e7819 */ /* 0x040fe20000010260 */
[-C--:B------:R-:W-:Y:S01]  /*1490*/  FFMA R53, R32, R5.reuse, R33 ;  /* 0x0000000520357223 */ /* 0x080fe20000000021 */
[----:B------:R-:W-:Y:S01]  /*14a0*/  SHF.L.U32 R77, R77, 0x2, RZ ;  /* 0x000000024d4d7819 */ /* 0x000fe200000006ff */
[--C-:B------:R-:W-:Y:S01]  /*14b0*/  FADD R57, R54, -R34.reuse ;  /* 0x8000002236397221 */ /* 0x100fe20000000000 */
[--C-:B------:R-:W-:Y:S01]  /*14c0*/  FADD R32, R55, -R35.reuse ;  /* 0x8000002337207221 */ /* 0x100fe20000000000 */
[----:B------:R0:W2:Y:S02]  /*14d0*/  @P3 LDG.E.128 R20, desc[UR6][R60.64] ;  /* 0x000000063c143981 */ /* 0x0000a4000c1e1d00 */
[-C--:B------:R-:W-:Y:S01]  /*14e0*/  FFMA R57, R57, R5.reuse, R34 ;  /* 0x0000000539397223 */ /* 0x080fe20000000022 */
[----:B------:R-:W-:Y:S01]  /*14f0*/  FFMA R55, R32, R5, R35 ;  /* 0x0000000520377223 */ /* 0x000fe20000000023 */
[----:B------:R-:W-:-:S02]  /*1500*/  CS2R R32, SRZ ;  /* 0x0000000000207805 */ /* 0x000fc4000001ff00 */
[----:B------:R-:W-:Y:S02]  /*1510*/  CS2R R34, SRZ ;  /* 0x0000000000227805 */ /* 0x000fe4000001ff00 */
[----:B0-----:R-:W-:-:S04]  /*1520*/  IADD3 R60, P4, R77, UR4, RZ ;  /* 0x000000044d3c7c10 */ /* 0x001fc8000ff9e0ff */
[----:B------:R-:W-:-:S05]  /*1530*/  IADD3.X R61, R78, UR5, RZ, P4, !PT ;  /* 0x000000054e3d7c10 */ /* 0x000fca000a7fe4ff */
[----:B------:R0:W2:Y:S01]  /*1540*/  @P3 LDG.E.128 R32, desc[UR6][R60.64] ;  /* 0x000000063c203981 */ /* 0x0000a2000c1e1d00 */
[C---:B------:R-:W-:Y:S02]  /*1550*/  SHF.L.U32 R66, R92.reuse, 0x2, RZ ;  /* 0x000000025c427819 */ /* 0x040fe400000006ff */
[----:B------:R-:W-:Y:S02]  /*1560*/  SHF.L.U64.HI R67, R92, 0x2, R67 ;  /* 0x000000025c437819 */ /* 0x000fe40000010243 */
[----:B------:R-:W-:-:S04]  /*1570*/  IADD3 R92, P4, R66, UR4, RZ ;  /* 0x00000004425c7c10 */ /* 0x000fc8000ff9e0ff */
[----:B------:R-:W-:Y:S02]  /*1580*/  IADD3.X R93, R67, UR5, RZ, P4, !PT ;  /* 0x00000005435d7c10 */ /* 0x000fe4000a7fe4ff */
[C---:B0-----:R-:W-:Y:S02]  /*1590*/  SHF.L.U32 R60, R91.reuse, 0x2, RZ ;  /* 0x000000025b3c7819 */ /* 0x041fe400000006ff */
[----:B------:R-:W-:Y:S02]  /*15a0*/  SHF.L.U64.HI R61, R91, 0x2, R94 ;  /* 0x000000025b3d7819 */ /* 0x000fe4000001025e */
[C---:B------:R-:W-:Y:S02]  /*15b0*/  SHF.L.U64.HI R88, R87.reuse, 0x2, R88 ;  /* 0x0000000257587819 */ /* 0x040fe40000010258 */
[----:B------:R-:W-:Y:S02]  /*15c0*/  SHF.L.U32 R87, R87, 0x2, RZ ;  /* 0x0000000257577819 */ /* 0x000fe400000006ff */
[----:B------:R-:W-:-:S02]  /*15d0*/  SHF.L.U64.HI R84, R83, 0x2, R84 ;  /* 0x0000000253547819 */ /* 0x000fc40000010254 */
[----:B------:R-:W-:Y:S02]  /*15e0*/  ISETP.LT.AND P0, PT, R4, 0x100, !P0 ;  /* 0x000001000400780c */ /* 0x000fe40004701270 */
[----:B------:R-:W-:Y:S01]  /*15f0*/  SHF.L.U32 R83, R83, 0x2, RZ ;  /* 0x0000000253537819 */ /* 0x000fe200000006ff */
[--C-:B---3--:R-:W-:Y:S01]  /*1600*/  FADD R15, R48, -R24.reuse ;  /* 0x80000018300f7221 */ /* 0x108fe20000000000 */
[----:B------:R-:W-:Y:S01]  /*1610*/  FADD R52, R49, -R25 ;  /* 0x8000001931347221 */ /* 0x000fe20000000000 */
[----:B------:R-:W-:Y:S02]  /*1620*/  FADD R54, R51, -R27 ;  /* 0x8000001b33367221 */ /* 0x000fe40000000000 */
[-C--:B------:R-:W-:Y:S01]  /*1630*/  FFMA R48, R15, R5.reuse, R24 ;  /* 0x000000050f307223 */ /* 0x080fe20000000018 */
[--C-:B------:R-:W-:Y:S01]  /*1640*/  FADD R15, R50, -R26.reuse ;  /* 0x8000001a320f7221 */ /* 0x100fe20000000000 */
[-C--:B------:R-:W-:Y:S01]  /*1650*/  FFMA R52, R52, R5.reuse, R25 ;  /* 0x0000000534347223 */ /* 0x080fe20000000019 */
[-C--:B------:R-:W-:Y:S01]  /*1660*/  FFMA R54, R54, R5.reuse, R27 ;  /* 0x0000000536367223 */ /* 0x080fe2000000001b */
[----:B------:R-:W-:Y:S01]  /*1670*/  CS2R R24, SRZ ;  /* 0x0000000000187805 */ /* 0x000fe2000001ff00 */
[----:B------:R-:W-:Y:S01]  /*1680*/  FFMA R50, R15, R5, R26 ;  /* 0x000000050f327223 */ /* 0x000fe2000000001a */
[----:B------:R-:W-:-:S06]  /*1690*/  CS2R R26, SRZ ;  /* 0x00000000001a7805 */ /* 0x000fcc000001ff00 */
[----:B------:R0:W3:Y:S01]  /*16a0*/  @P3 LDG.E.128 R24, desc[UR6][R92.64] ;  /* 0x000000065c183981 */ /* 0x0000e2000c1e1d00 */
[----:B----4-:R-:W-:-:S04]  /*16b0*/  FADD R49, R44, -R28 ;  /* 0x8000001c2c317221 */ /* 0x010fc80000000000 */
[----:B------:R-:W-:Y:S01]  /*16c0*/  FFMA R49, R49, R13, R28 ;  /* 0x0000000d31317223 */ /* 0x000fe2000000001c */
[----:B------:R-:W-:Y:S01]  /*16d0*/  FADD R28, R45, -R29 ;  /* 0x8000001d2d1c7221 */ /* 0x000fe20000000000 */
[----:B------:R-:W-:-:S03]  /*16e0*/  FADD R51, R46, -R30 ;  /* 0x8000001e2e337221 */ /* 0x000fc60000000000 */
[-C--:B------:R-:W-:Y:S01]  /*16f0*/  FFMA R45, R28, R13.reuse, R29 ;  /* 0x0000000d1c2d7223 */ /* 0x080fe2000000001d */
[--C-:B------:R-:W-:Y:S01]  /*1700*/  FADD R28, R47, -R31.reuse ;  /* 0x8000001f2f1c7221 */ /* 0x100fe20000000000 */
[----:B0-----:R-:W-:Y:S01]  /*1710*/  IADD3 R92, P4, R60, UR4, RZ ;  /* 0x000000043c5c7c10 */ /* 0x001fe2000ff9e0ff */
[-C--:B------:R-:W-:Y:S02]  /*1720*/  FFMA R51, R51, R13.reuse, R30 ;  /* 0x0000000d33337223 */ /* 0x080fe4000000001e */
[-C--:B------:R-:W-:Y:S01]  /*1730*/  FFMA R47, R28, R13.reuse, R31 ;  /* 0x0000000d1c2f7223 */ /* 0x080fe2000000001f */
[--C-:B------:R-:W-:Y:S01]  /*1740*/  FADD R15, R40, -R36.reuse ;  /* 0x80000024280f7221 */ /* 0x100fe20000000000 */
[----:B------:R-:W-:Y:S02]  /*1750*/  CS2R R28, SRZ ;  /* 0x00000000001c7805 */ /* 0x000fe4000001ff00 */
[----:B------:R-:W-:Y:S02]  /*1760*/  CS2R R30, SRZ ;  /* 0x00000000001e7805 */ /* 0x000fe4000001ff00 */
[----:B------:R-:W-:Y:S01]  /*1770*/  IADD3.X R93, R61, UR5, RZ, P4, !PT ;  /* 0x000000053d5d7c10 */ /* 0x000fe2000a7fe4ff */
[----:B------:R-:W-:Y:S01]  /*1780*/  FFMA R44, R15, R13, R36 ;  /* 0x0000000d0f2c7223 */ /* 0x000fe20000000024 */
[----:B------:R-:W-:Y:S01]  /*1790*/  FADD R36, R43, -R39 ;  /* 0x800000272b247221 */ /* 0x000fe20000000000 */
[----:B------:R-:W-:-:S02]  /*17a0*/  FADD R46, R41, -R37 ;  /* 0x80000025292e7221 */ /* 0x000fc40000000000 */
[----:B------:R0:W3:Y:S02]  /*17b0*/  @P3 LDG.E.128 R28, desc[UR6][R92.64] ;  /* 0x000000065c1c3981 */ /* 0x0000e4000c1e1d00 */
[-C--:B------:R-:W-:Y:S01]  /*17c0*/  FFMA R46, R46, R13.reuse, R37 ;  /* 0x0000000d2e2e7223 */ /* 0x080fe20000000025 */
[----:B0-----:R-:W-:Y:S01]  /*17d0*/  FFMA R92, R36, R13, R39 ;  /* 0x0000000d245c7223 */ /* 0x001fe20000000027 */
[----:B------:R-:W-:Y:S01]  /*17e0*/  IADD3 R36, P4, R87, UR4, RZ ;  /* 0x0000000457247c10 */ /* 0x000fe2000ff9e0ff */
[----:B------:R-:W-:-:S03]  /*17f0*/  FADD R15, R42, -R38 ;  /* 0x800000262a0f7221 */ /* 0x000fc60000000000 */
[----:B------:R-:W-:Y:S02]  /*1800*/  IADD3.X R37, R88, UR5, RZ, P4, !PT ;  /* 0x0000000558257c10 */ /* 0x000fe4000a7fe4ff */
[----:B------:R-:W-:Y:S02]  /*1810*/  CS2R R40, SRZ ;  /* 0x0000000000287805 */ /* 0x000fe4000001ff00 */
[----:B------:R-:W-:-:S06]  /*1820*/  CS2R R42, SRZ ;  /* 0x00000000002a7805 */ /* 0x000fcc000001ff00 */
[----:B------:R-:W4:Y:S01]  /*1830*/  @P0 LDG.E.128 R40, desc[UR6][R36.64] ;  /* 0x0000000624280981 */ /* 0x000f22000c1e1d00 */
[----:B--2---:R-:W-:-:S04]  /*1840*/  FADD R97, R32, -R20 ;  /* 0x8000001420617221 */ /* 0x004fc80000000000 */
[----:B------:R-:W-:Y:S01]  /*1850*/  FFMA R97, R97, R7, R20 ;  /* 0x0000000761617223 */ /* 0x000fe20000000014 */
[----:B------:R-:W-:Y:S01]  /*1860*/  FADD R20, R33, -R21 ;  /* 0x8000001521147221 */ /* 0x000fe20000000000 */
[----:B------:R-:W-:-:S03]  /*1870*/  FADD R95, R34, -R22 ;  /* 0x80000016225f7221 */ /* 0x000fc60000000000 */
[-C--:B------:R-:W-:Y:S01]  /*1880*/  FFMA R93, R20, R7.reuse, R21 ;  /* 0x00000007145d7223 */ /* 0x080fe20000000015 */
[--C-:B------:R-:W-:Y:S01]  /*1890*/  FADD R20, R35, -R23.reuse ;  /* 0x8000001723147221 */ /* 0x100fe20000000000 */
[----:B------:R-:W-:Y:S01]  /*18a0*/  IADD3 R32, P4, R83, UR4, RZ ;  /* 0x0000000453207c10 */ /* 0x000fe2000ff9e0ff */
[-C--:B------:R-:W-:Y:S02]  /*18b0*/  FFMA R95, R95, R7.reuse, R22 ;  /* 0x000000075f5f7223 */ /* 0x080fe40000000016 */
[----:B------:R-:W-:Y:S01]  /*18c0*/  FFMA R91, R20, R7, R23 ;  /* 0x00000007145b7223 */ /* 0x000fe20000000017 */
[----:B------:R-:W-:Y:S02]  /*18d0*/  CS2R R20, SRZ ;  /* 0x0000000000147805 */ /* 0x000fe4000001ff00 */
[----:B------:R-:W-:Y:S02]  /*18e0*/  CS2R R22, SRZ ;  /* 0x0000000000167805 */ /* 0x000fe4000001ff00 */
[----:B------:R-:W-:-:S05]  /*18f0*/  IADD3.X R33, R84, UR5, RZ, P4, !PT ;  /* 0x0000000554217c10 */ /* 0x000fca000a7fe4ff */
[----:B------:R0:W4:Y:S01]  /*1900*/  @P0 LDG.E.128 R20, desc[UR6][R32.64] ;  /* 0x0000000620140981 */ /* 0x000122000c1e1d00 */
[----:B------:R-:W-:Y:S01]  /*1910*/  FFMA R94, R15, R13, R38 ;  /* 0x0000000d0f5e7223 */ /* 0x000fe20000000026 */
[C---:B------:R-:W-:Y:S02]  /*1920*/  SHF.L.U64.HI R76, R75.reuse, 0x2, R76 ;  /* 0x000000024b4c7819 */ /* 0x040fe4000001024c */
[----:B------:R-:W-:Y:S02]  /*1930*/  SHF.L.U32 R75, R75, 0x2, RZ ;  /* 0x000000024b4b7819 */ /* 0x000fe400000006ff */
[----:B------:R-:W-:Y:S02]  /*1940*/  CS2R R34, SRZ ;  /* 0x0000000000227805 */ /* 0x000fe4000001ff00 */
[----:B0-----:R-:W-:Y:S02]  /*1950*/  CS2R R32, SRZ ;  /* 0x0000000000207805 */ /* 0x001fe4000001ff00 */
[----:B------:R-:W-:-:S02]  /*1960*/  CS2R R36, SRZ ;  /* 0x0000000000247805 */ /* 0x000fc4000001ff00 */
[----:B------:R-:W-:Y:S01]  /*1970*/  CS2R R38, SRZ ;  /* 0x0000000000267805 */ /* 0x000fe2000001ff00 */
[----:B------:R-:W-:Y:S01]  /*1980*/  FADD R48, -R59, R48 ;  /* 0x000000303b307221 */ /* 0x000fe20000000100 */
[----:B------:R-:W-:-:S03]  /*1990*/  FADD R52, -R53, R52 ;  /* 0x0000003435347221 */ /* 0x000fc60000000100 */
[----:B------:R-:W-:Y:S01]  /*19a0*/  FFMA R59, R48, R56, R59 ;  /* 0x00000038303b7223 */ /* 0x000fe2000000003b */
[----:B------:R-:W-:Y:S01]  /*19b0*/  FADD R46, -R45, R46 ;  /* 0x0000002e2d2e7221 */ /* 0x000fe20000000100 */
[----:B------:R-:W-:Y:S01]  /*19c0*/  FADD R92, -R47, R92 ;  /* 0x0000005c2f5c7221 */ /* 0x000fe20000000100 */
[----:B---3--:R-:W-:-:S04]  /*19d0*/  FADD R15, R28, -R24 ;  /* 0x800000181c0f7221 */ /* 0x008fc80000000000 */
[-C--:B------:R-:W-:Y:S01]  /*19e0*/  FFMA R102, R15, R7.reuse, R24 ;  /* 0x000000070f667223 */ /* 0x080fe20000000018 */
[--C-:B------:R-:W-:Y:S01]  /*19f0*/  FADD R15, R30, -R26.reuse ;  /* 0x8000001a1e0f7221 */ /* 0x100fe20000000000 */
[----:B------:R-:W-:Y:S01]  /*1a00*/  FADD R98, R29, -R25 ;  /* 0x800000191d627221 */ /* 0x000fe20000000000 */
[----:B------:R-:W-:Y:S02]  /*1a10*/  IADD3 R24, P4, R75, UR4, RZ ;  /* 0x000000044b187c10 */ /* 0x000fe4000ff9e0ff */
[-C--:B------:R-:W-:Y:S01]  /*1a20*/  FFMA R100, R15, R7.reuse, R26 ;  /* 0x000000070f647223 */ /* 0x080fe2000000001a */
[----:B------:R-:W-:Y:S01]  /*1a30*/  SHF.L.U64.HI R15, R17, 0x2, R58 ;  /* 0x00000002110f7819 */ /* 0x000fe2000001023a */
[----:B------:R-:W-:Y:S01]  /*1a40*/  FADD R96, R31, -R27 ;  /* 0x8000001b1f607221 */ /* 0x000fe20000000000 */
[----:B------:R-:W-:Y:S01]  /*1a50*/  SHF.L.U32 R17, R17, 0x2, RZ ;  /* 0x0000000211117819 */ /* 0x000fe200000006ff */
[----:B------:R-:W-:Y:S01]  /*1a60*/  FFMA R98, R98, R7, R25 ;  /* 0x0000000762627223 */ /* 0x000fe20000000019 */
[----:B------:R-:W-:-:S02]  /*1a70*/  CS2R R28, SRZ ;  /* 0x00000000001c7805 */ /* 0x000fc4000001ff00 */
[----:B------:R-:W-:Y:S02]  /*1a80*/  CS2R R30, SRZ ;  /* 0x00000000001e7805 */ /* 0x000fe4000001ff00 */
[----:B------:R-:W-:-:S05]  /*1a90*/  IADD3.X R25, R76, UR5, RZ, P4, !PT ;  /* 0x000000054c197c10 */ /* 0x000fca000a7fe4ff */
[----:B------:R0:W2:Y:S01]  /*1aa0*/  @P0 LDG.E.128 R28, desc[UR6][R24.64] ;  /* 0x00000006181c0981 */ /* 0x0000a2000c1e1d00 */
[----:B------:R-:W-:Y:S01]  /*1ab0*/  FFMA R58, R52, R56, R53 ;  /* 0x00000038343a7223 */ /* 0x000fe20000000035 */
[----:B----4-:R-:W-:Y:S01]  /*1ac0*/  FADD R101, R20, -R40 ;  /* 0x8000002814657221 */ /* 0x010fe20000000000 */
[----:B------:R-:W-:-:S04]  /*1ad0*/  FADD R20, R21, -R41 ;  /* 0x8000002915147221 */ /* 0x000fc80000000000 */
[----:B------:R-:W-:Y:S01]  /*1ae0*/  FFMA R99, R20, R12, R41 ;  /* 0x0000000c14637223 */ /* 0x000fe20000000029 */
[----:B------:R-:W-:-:S04]  /*1af0*/  IADD3 R20, P4, R17, UR4, RZ ;  /* 0x0000000411147c10 */ /* 0x000fc8000ff9e0ff */
[----:B------:R-:W-:Y:S01]  /*1b00*/  IADD3.X R21, R15, UR5, RZ, P4, !PT ;  /* 0x000000050f157c10 */ /* 0x000fe2000a7fe4ff */
[----:B------:R-:W-:Y:S01]  /*1b10*/  FADD R103, R22, -R42 ;  /* 0x8000002a16677221 */ /* 0x000fe20000000000 */
[----:B0-----:R-:W-:Y:S01]  /*1b20*/  IADD3 R24, P4, R19, UR8, RZ ;  /* 0x0000000813187c10 */ /* 0x001fe2000ff9e0ff */
[----:B------:R-:W-:Y:S02]  /*1b30*/  ULDC.64 UR4, c[0x0][0x248] ;  /* 0x0000920000047ab9 */ /* 0x000fe40000000a00 */
[----:B------:R-:W2:Y:S01]  /*1b40*/  @P0 LDG.E.128 R36, desc[UR6][R20.64] ;  /* 0x0000000614240981 */ /* 0x000ea2000c1e1d00 */
[----:B------:R-:W-:-:S05]  /*1b50*/  IADD3.X R25, R89, UR9, RZ, P4, !PT ;  /* 0x0000000959197c10 */ /* 0x000fca000a7fe4ff */
[----:B------:R0:W3:Y:S01]  /*1b60*/  @P1 LDG.E.128 R32, desc[UR6][R24.64] ;  /* 0x0000000618201981 */ /* 0x0000e2000c1e1d00 */
[----:B------:R-:W-:Y:S01]  /*1b70*/  FFMA R103, R103, R12, R42 ;  /* 0x0000000c67677223 */ /* 0x000fe2000000002a */
[----:B------:R-:W-:Y:S01]  /*1b80*/  FADD R42, -R49, R44 ;  /* 0x0000002c312a7221 */ /* 0x000fe20000000100 */
[----:B------:R-:W-:-:S03]  /*1b90*/  IADD3 R48, P4, R19, UR4, RZ ;  /* 0x0000000413307c10 */ /* 0x000fc6000ff9e0ff */
[-C--:B------:R-:W-:Y:S01]  /*1ba0*/  FFMA R42, R42, R90.reuse, R49 ;  /* 0x0000005a2a2a7223 */ /* 0x080fe20000000031 */
[----:B------:R-:W-:Y:S02]  /*1bb0*/  IADD3.X R49, R89, UR5, RZ, P4, !PT ;  /* 0x0000000559317c10 */ /* 0x000fe4000a7fe4ff */
[----:B------:R-:W-:Y:S01]  /*1bc0*/  IADD3 R52, P4, R73, UR8, RZ ;  /* 0x0000000849347c10 */ /* 0x000fe2000ff9e0ff */
[-C--:B------:R-:W-:Y:S01]  /*1bd0*/  FFMA R41, R46, R90.reuse, R45 ;  /* 0x0000005a2e297223 */ /* 0x080fe2000000002d */
[----:B------:R-:W-:Y:S01]  /*1be0*/  FFMA R19, R92, R90, R47 ;  /* 0x0000005a5c137223 */ /* 0x000fe2000000002f */
[----:B------:R-:W-:Y:S02]  /*1bf0*/  CS2R R44, SRZ ;  /* 0x00000000002c7805 */ /* 0x000fe4000001ff00 */
[----:B------:R-:W-:Y:S02]  /*1c00*/  CS2R R46, SRZ ;  /* 0x00000000002e7805 */ /* 0x000fe4000001ff00 */
[----:B------:R-:W-:-:S05]  /*1c10*/  IADD3.X R53, R72, UR9, RZ, P4, !PT ;  /* 0x0000000948357c10 */ /* 0x000fca000a7fe4ff */
[----:B------:R-:W4:Y:S01]  /*1c20*/  @P2 LDG.E.128 R44, desc[UR6][R52.64] ;  /* 0x00000006342c2981 */ /* 0x000f22000c1e1d00 */
[----:B------:R-:W-:Y:S01]  /*1c30*/  FFMA R96, R96, R7, R27 ;  /* 0x0000000760607223 */ /* 0x000fe2000000001b */
[----:B0-----:R-:W-:Y:S02]  /*1c40*/  CS2R R24, SRZ ;  /* 0x0000000000187805 */ /* 0x001fe4000001ff00 */
[----:B------:R-:W-:-:S06]  /*1c50*/  CS2R R26, SRZ ;  /* 0x00000000001a7805 */ /* 0x000fcc000001ff00 */
[----:B------:R0:W5:Y:S01]  /*1c60*/  @P1 LDG.E.128 R24, desc[UR6][R48.64] ;  /* 0x0000000630181981 */ /* 0x000162000c1e1d00 */
[----:B------:R-:W-:Y:S01]  /*1c70*/  FADD R50, -R57, R50 ;  /* 0x0000003239327221 */ /* 0x000fe20000000100 */
[----:B------:R-:W-:Y:S01]  /*1c80*/  FADD R54, -R55, R54 ;  /* 0x0000003637367221 */ /* 0x000fe20000000100 */
[----:B------:R-:W-:Y:S02]  /*1c90*/  FADD R94, -R51, R94 ;  /* 0x0000005e335e7221 */ /* 0x000fe40000000100 */
[-C--:B------:R-:W-:Y:S01]  /*1ca0*/  FFMA R57, R50, R56.reuse, R57 ;  /* 0x0000003832397223 */ /* 0x080fe20000000039 */
[----:B------:R-:W-:Y:S01]  /*1cb0*/  FFMA R56, R54, R56, R55 ;  /* 0x0000003836387223 */ /* 0x000fe20000000037 */
[----:B------:R-:W-:Y:S01]  /*1cc0*/  IADD3 R54, P4, R73, UR4, RZ ;  /* 0x0000000449367c10 */ /* 0x000fe2000ff9e0ff */
[----:B------:R-:W-:Y:S01]  /*1cd0*/  FFMA R21, R94, R90, R51 ;  /* 0x0000005a5e157223 */ /* 0x000fe20000000033 */
[----:B------:R-:W-:Y:S02]  /*1ce0*/  CS2R R50, SRZ ;  /* 0x0000000000327805 */ /* 0x000fe4000001ff00 */
[----:B0-----:R-:W-:-:S02]  /*1cf0*/  CS2R R48, SRZ ;  /* 0x0000000000307805 */ /* 0x001fc4000001ff00 */
[----:B------:R-:W-:-:S05]  /*1d00*/  IADD3.X R55, R72, UR5, RZ, P4, !PT ;  /* 0x0000000548377c10 */ /* 0x000fca000a7fe4ff */
[----:B------:R0:W4:Y:S01]  /*1d10*/  @P2 LDG.E.128 R48, desc[UR6][R54.64] ;  /* 0x0000000636302981 */ /* 0x000122000c1e1d00 */
[----:B------:R-:W-:Y:S01]  /*1d20*/  FFMA R101, R101, R12, R40 ;  /* 0x0000000c65657223 */ /* 0x000fe20000000028 */
[----:B0-----:R-:W-:Y:S01]  /*1d30*/  CS2R R54, SRZ ;  /* 0x0000000000367805 */ /* 0x001fe2000001ff00 */
[----:B------:R-:W-:Y:S01]  /*1d40*/  FADD R20, -R93, R98 ;  /* 0x000000625d147221 */ /* 0x000fe20000000100 */
[----:B------:R-:W-:-:S03]  /*1d50*/  FADD R22, -R95, R100 ;  /* 0x000000645f167221 */ /* 0x000fc60000000100 */
[-C--:B------:R-:W-:Y:S01]  /*1d60*/  FFMA R20, R20, R18.reuse, R93 ;  /* 0x0000001214147223 */ /* 0x080fe2000000005d */
[----:B------:R-:W-:Y:S01]  /*1d70*/  FADD R40, -R97, R102 ;  /* 0x0000006661287221 */ /* 0x000fe20000000100 */
[----:B------:R-:W-:Y:S01]  /*1d80*/  FADD R96, -R91, R96 ;  /* 0x000000605b607221 */ /* 0x000fe20000000100 */
[-C--:B------:R-:W-:Y:S02]  /*1d90*/  FFMA R22, R22, R18.reuse, R95 ;  /* 0x0000001216167223 */ /* 0x080fe4000000005f */
[-C--:B------:R-:W-:Y:S01]  /*1da0*/  FFMA R40, R40, R18.reuse, R97 ;  /* 0x0000001228287223 */ /* 0x080fe20000000061 */
[----:B------:R-:W-:Y:S01]  /*1db0*/  FFMA R18, R96, R18, R91 ;  /* 0x0000001260127223 */ /* 0x000fe2000000005b */
[----:B---3--:R-:W-:Y:S01]  /*1dc0*/  FADD R32, RZ, -R32 ;  /* 0x80000020ff207221 */ /* 0x008fe20000000000 */
[----:B------:R-:W-:Y:S01]  /*1dd0*/  FADD R33, RZ, -R33 ;  /* 0x80000021ff217221 */ /* 0x000fe20000000000 */
[----:B------:R-:W-:Y:S02]  /*1de0*/  FADD R34, RZ, -R34 ;  /* 0x80000022ff227221 */ /* 0x000fe40000000000 */
[----:B------:R-:W-:Y:S01]  /*1df0*/  FMUL R52, R32, 1.4426950216293334961 ;  /* 0x3fb8aa3b20347820 */ /* 0x000fe20000400000 */
[----:B------:R-:W-:Y:S01]  /*1e00*/  FMUL R53, R33, 1.4426950216293334961 ;  /* 0x3fb8aa3b21357820 */ /* 0x000fe20000400000 */
[----:B------:R-:W-:Y:S01]  /*1e10*/  FADD R32, R23, -R43 ;  /* 0x8000002b17207221 */ /* 0x000fe20000000000 */
[----:B--2---:R-:W-:Y:S01]  /*1e20*/  FADD R23, R36, -R28 ;  /* 0x8000001c24177221 */ /* 0x004fe20000000000 */
[----:B------:R-:W-:Y:S01]  /*1e30*/  FMUL R36, R34, 1.4426950216293334961 ;  /* 0x3fb8aa3b22247820 */ /* 0x000fe20000400000 */
[----:B------:R-:W-:-:S02]  /*1e40*/  FSETP.GEU.AND P4, PT, R52, -126, PT ;  /* 0xc2fc00003400780b */ /* 0x000fc40003f8e000 */
[----:B------:R-:W-:Y:S02]  /*1e50*/  FSETP.GEU.AND P6, PT, R53, -126, PT ;  /* 0xc2fc00003500780b */ /* 0x000fe40003fce000 */
[----:B------:R-:W-:-:S09]  /*1e60*/  FSETP.GEU.AND P5, PT, R36, -126, PT ;  /* 0xc2fc00002400780b */ /* 0x000fd20003fae000 */
[----:B------:R-:W-:Y:S02]  /*1e70*/  @!P4 FMUL R52, R52, 0.5 ;  /* 0x3f0000003434c820 */ /* 0x000fe40000400000 */
[----:B------:R-:W-:Y:S02]  /*1e80*/  @!P6 FMUL R53, R53, 0.5 ;  /* 0x3f0000003535e820 */ /* 0x000fe40000400000 */
[----:B------:R-:W-:Y:S02]  /*1e90*/  @!P5 FMUL R36, R36, 0.5 ;  /* 0x3f0000002424d820 */ /* 0x000fe40000400000 */
[----:B------:R-:W0:Y:S08]  /*1ea0*/  MUFU.EX2 R52, R52 ;  /* 0x0000003400347308 */ /* 0x000e300000000800 */
[----:B------:R-:W1:Y:S01]  /*1eb0*/  MUFU.EX2 R53, R53 ;  /* 0x0000003500357308 */ /* 0x000e620000000800 */
[----:B------:R-:W-:-:S07]  /*1ec0*/  FFMA R28, R23, R12, R28 ;  /* 0x0000000c171c7223 */ /* 0x000fce000000001c */
[----:B------:R-:W2:Y:S01]  /*1ed0*/  MUFU.EX2 R36, R36 ;  /* 0x0000002400247308 */ /* 0x000ea20000000800 */
[----:B------:R-:W-:Y:S01]  /*1ee0*/  FFMA R33, R32, R12, R43 ;  /* 0x0000000c20217223 */ /* 0x000fe2000000002b */
[----:B------:R-:W-:Y:S01]  /*1ef0*/  FADD R32, R37, -R29 ;  /* 0x8000001d25207221 */ /* 0x000fe20000000000 */
[----:B------:R-:W-:Y:S01]  /*1f00*/  FADD R23, R38, -R30 ;  /* 0x8000001e26177221 */ /* 0x000fe20000000000 */
[----:B------:R-:W-:Y:S01]  /*1f10*/  FADD R34, R39, -R31 ;  /* 0x8000001f27227221 */ /* 0x000fe20000000000 */
[----:B0-----:R-:W-:Y:S01]  /*1f20*/  @!P4 FMUL R52, R52, R52 ;  /* 0x000000343434c220 */ /* 0x001fe20000400000 */
[----:B------:R-:W-:Y:S01]  /*1f30*/  FADD R28, -R101, R28 ;  /* 0x0000001c651c7221 */ /* 0x000fe20000000100 */
[----:B-1----:R-:W-:Y:S01]  /*1f40*/  @!P6 FMUL R53, R53, R53 ;  /* 0x000000353535e220 */ /* 0x002fe20000400000 */
[-C--:B------:R-:W-:Y:S01]  /*1f50*/  FFMA R32, R32, R12.reuse, R29 ;  /* 0x0000000c20207223 */ /* 0x080fe2000000001d */
[-C--:B------:R-:W-:Y:S01]  /*1f60*/  FFMA R30, R23, R12.reuse, R30 ;  /* 0x0000000c171e7223 */ /* 0x080fe2000000001e */
[----:B------:R-:W-:Y:S01]  /*1f70*/  FFMA R34, R34, R12, R31 ;  /* 0x0000000c22227223 */ /* 0x000fe2000000001f */
[----:B------:R-:W-:Y:S01]  /*1f80*/  FADD R37, R52, 1 ;  /* 0x3f80000034257421 */ /* 0x000fe20000000000 */
[----:B------:R-:W-:Y:S01]  /*1f90*/  FFMA R73, R28, R74, R101 ;  /* 0x0000004a1c497223 */ /* 0x000fe20000000065 */
[----:B------:R-:W-:Y:S01]  /*1fa0*/  FADD R38, R53, 1 ;  /* 0x3f80000035267421 */ /* 0x000fe20000000000 */
[----:B--2---:R-:W-:Y:S01]  /*1fb0*/  @!P5 FMUL R36, R36, R36 ;  /* 0x000000242424d220 */ /* 0x004fe20000400000 */
[----:B------:R-:W-:Y:S01]  /*1fc0*/  IADD3 R28, P5, R85, UR8, RZ ;  /* 0x00000008551c7c10 */ /* 0x000fe2000ffbe0ff */
[----:B------:R-:W-:Y:S01]  /*1fd0*/  FADD R32, -R99, R32 ;  /* 0x0000002063207221 */ /* 0x000fe20000000100 */
[----:B------:R-:W-:Y:S01]  /*1fe0*/  FADD R30, -R103, R30 ;  /* 0x0000001e671e7221 */ /* 0x000fe20000000100 */
[----:B------:R-:W-:Y:S01]  /*1ff0*/  FADD R34, -R33, R34 ;  /* 0x0000002221227221 */ /* 0x000fe20000000100 */
[----:B------:R-:W-:-:S02]  /*2000*/  FSETP.GT.AND P4, PT, R37, 8.50705917302346158658e+37, PT ;  /* 0x7e8000002500780b */ /* 0x000fc40003f84000 */
[----:B------:R-:W-:Y:S02]  /*2010*/  CS2R R52, SRZ ;  /* 0x0000000000347805 */ /* 0x000fe4000001ff00 */
[----:B------:R-:W-:Y:S01]  /*2020*/  IADD3.X R29, R86, UR9, RZ, P5, !PT ;  /* 0x00000009561d7c10 */ /* 0x000fe2000affe4ff */
[-C--:B------:R-:W-:Y:S01]  /*2030*/  FFMA R72, R32, R74.reuse, R99 ;  /* 0x0000004a20487223 */ /* 0x080fe20000000063 */
[-C--:B------:R-:W-:Y:S01]  /*2040*/  FFMA R43, R30, R74.reuse, R103 ;  /* 0x0000004a1e2b7223 */ /* 0x080fe20000000067 */
[----:B------:R-:W-:Y:S01]  /*2050*/  FFMA R23, R34, R74, R33 ;  /* 0x0000004a22177223 */ /* 0x000fe20000000021 */
[----:B------:R-:W-:Y:S01]  /*2060*/  FSETP.GT.AND P6, PT, R38, 8.50705917302346158658e+37, PT ;  /* 0x7e8000002600780b */ /* 0x000fe20003fc4000 */
[----:B------:R-:W-:Y:S01]  /*2070*/  HFMA2.MMA R74, -RZ, RZ, 1.625, 0 ;  /* 0x3e800000ff4a7435 */ /* 0x000fe200000001ff */
[----:B------:R-:W-:Y:S01]  /*2080*/  FADD R35, RZ, -R35 ;  /* 0x80000023ff237221 */ /* 0x000fe20000000000 */
[----:B------:R0:W2:Y:S01]  /*2090*/  @P3 LDG.E.128 R52, desc[UR6][R28.64] ;  /* 0x000000061c343981 */ /* 0x0000a2000c1e1d00 */
[----:B----4-:R-:W-:-:S02]  /*20a0*/  FADD R44, RZ, -R44 ;  /* 0x8000002cff2c7221 */ /* 0x010fc40000000000 */
[----:B------:R-:W-:Y:S02]  /*20b0*/  FMUL R35, R35, 1.4426950216293334961 ;  /* 0x3fb8aa3b23237820 */ /* 0x000fe40000400000 */
[----:B------:R-:W-:Y:S01]  /*20c0*/  FMUL R44, R44, 1.4426950216293334961 ;  /* 0x3fb8aa3b2c2c7820 */ /* 0x000fe20000400000 */
[----:B------:R-:W-:Y:S02]  /*20d0*/  @P4 FMUL R37, R37, 0.25 ;  /* 0x3e80000025254820 */ /* 0x000fe40000400000 */
[----:B------:R-:W-:Y:S02]  /*20e0*/  FSEL R90, R74, 1, P4 ;  /* 0x3f8000004a5a7808 */ /* 0x000fe40002000000 */
[----:B------:R-:W-:Y:S01]  /*20f0*/  FSETP.GEU.AND P4, PT, R35, -126, PT ;  /* 0xc2fc00002300780b */ /* 0x000fe20003f8e000 */
[----:B------:R-:W-:Y:S01]  /*2100*/  @P6 FMUL R38, R38, 0.25 ;  /* 0x3e80000026266820 */ /* 0x000fe20000400000 */
[----:B------:R-:W-:Y:S02]  /*2110*/  FSEL R39, R74, 1, P6 ;  /* 0x3f8000004a277808 */ /* 0x000fe40003000000 */
[----:B------:R-:W-:-:S09]  /*2120*/  FSETP.GEU.AND P6, PT, R44, -126, PT ;  /* 0xc2fc00002c00780b */ /* 0x000fd20003fce000 */
[----:B------:R-:W-:-:S04]  /*2130*/  @!P4 FMUL R35, R35, 0.5 ;  /* 0x3f0000002323c820 */ /* 0x000fc80000400000 */
[----:B------:R-:W-:Y:S01]  /*2140*/  @!P6 FMUL R44, R44, 0.5 ;  /* 0x3f0000002c2ce820 */ /* 0x000fe20000400000 */
[----:B------:R-:W1:Y:S08]  /*2150*/  MUFU.EX2 R30, R35 ;  /* 0x00000023001e7308 */ /* 0x000e700000000800 */
[----:B------:R-:W3:Y:S01]  /*2160*/  MUFU.EX2 R32, R44 ;  /* 0x0000002c00207308 */ /* 0x000ee20000000800 */
[----:B------:R-:W-:Y:S01]  /*2170*/  FADD R89, R36, 1 ;  /* 0x3f80000024597421 */ /* 0x000fe20000000000 */
[----:B-1----:R-:W-:Y:S01]  /*2180*/  @!P4 FMUL R30, R30, R30 ;  /* 0x0000001e1e1ec220 */ /* 0x002fe20000400000 */
[----:B---3--:R-:W-:Y:S01]  /*2190*/  @!P6 FMUL R32, R32, R32 ;  /* 0x000000202020e220 */ /* 0x008fe20000400000 */
[----:B------:R-:W-:-:S02]  /*21a0*/  IADD3 R34, P6, R85, UR4, RZ ;  /* 0x0000000455227c10 */ /* 0x000fc4000ffde0ff */
[----:B------:R-:W-:Y:S02]  /*21b0*/  FADD R85, R30, 1 ;  /* 0x3f8000001e557421 */ /* 0x000fe40000000000 */
[----:B------:R-:W-:-:S03]  /*21c0*/  IADD3.X R35, R86, UR5, RZ, P6, !PT ;  /* 0x0000000556237c10 */ /* 0x000fc6000b7fe4ff */
[----:B------:R-:W-:Y:S02]  /*21d0*/  FSETP.GT.AND P6, PT, R85, 8.50705917302346158658e+37, PT ;  /* 0x7e8000005500780b */ /* 0x000fe40003fc4000 */
[----:B------:R-:W-:Y:S01]  /*21e0*/  FSETP.GT.AND P5, PT, R89, 8.50705917302346158658e+37, PT ;  /* 0x7e8000005900780b */ /* 0x000fe20003fa4000 */
[----:B------:R-:W-:Y:S01]  /*21f0*/  FADD R45, RZ, -R45 ;  /* 0x8000002dff2d7221 */ /* 0x000fe20000000000 */
[----:B------:R-:W-:Y:S01]  /*2200*/  FADD R46, RZ, -R46 ;  /* 0x8000002eff2e7221 */ /* 0x000fe20000000000 */
[----:B------:R-:W1:Y:S02]  /*2210*/  MUFU.RCP R37, R37 ;  /* 0x0000002500257308 */ /* 0x000e640000001000 */
[----:B------:R-:W-:Y:S01]  /*2220*/  FMUL R45, R45, 1.4426950216293334961 ;  /* 0x3fb8aa3b2d2d7820 */ /* 0x000fe20000400000 */
[----:B------:R-:W-:Y:S01]  /*2230*/  FMUL R46, R46, 1.4426950216293334961 ;  /* 0x3fb8aa3b2e2e7820 */ /* 0x000fe20000400000 */
[----:B------:R-:W-:Y:S01]  /*2240*/  FADD R44, R32, 1 ;  /* 0x3f800000202c7421 */ /* 0x000fe20000000000 */
[----:B------:R-:W-:-:S03]  /*2250*/  FSEL R86, R74, 1, P6 ;  /* 0x3f8000004a567808 */ /* 0x000fc60003000000 */
[----:B------:R-:W3:Y:S01]  /*2260*/  MUFU.RCP R38, R38 ;  /* 0x0000002600267308 */ /* 0x000ee20000001000 */
[----:B------:R-:W-:Y:S01]  /*2270*/  @P6 FMUL R85, R85, 0.25 ;  /* 0x3e80000055556820 */ /* 0x000fe20000400000 */
[----:B------:R-:W-:Y:S01]  /*2280*/  IADD3 R32, P6, R87, UR8, RZ ;  /* 0x0000000857207c10 */ /* 0x000fe2000ffde0ff */
[----:B------:R-:W-:Y:S01]  /*2290*/  @P5 FMUL R89, R89, 0.25 ;  /* 0x3e80000059595820 */ /* 0x000fe20000400000 */
[----:B------:R-:W-:Y:S02]  /*22a0*/  FSEL R92, R74, 1, P5 ;  /* 0x3f8000004a5c7808 */ /* 0x000fe40002800000 */
[----:B------:R-:W-:Y:S02]  /*22b0*/  FSETP.GEU.AND P5, PT, R45, -126, PT ;  /* 0xc2fc00002d00780b */ /* 0x000fe40003fae000 */
[----:B------:R-:W-:Y:S02]  /*22c0*/  FSETP.GEU.AND P4, PT, R46, -126, PT ;  /* 0xc2fc00002e00780b */ /* 0x000fe40003f8e000 */
[----:B------:R-:W-:-:S02]  /*22d0*/  IADD3.X R33, R88, UR9, RZ, P6, !PT ;  /* 0x0000000958217c10 */ /* 0x000fc4000b7fe4ff */
[----:B------:R-:W-:Y:S01]  /*22e0*/  FSETP.GT.AND P6, PT, R44, 8.50705917302346158658e+37, PT ;  /* 0x7e8000002c00780b */ /* 0x000fe20003fc4000 */
[----:B-1----:R-:W-:Y:S01]  /*22f0*/  FMUL R93, R37, R90 ;  /* 0x0000005a255d7220 */ /* 0x002fe20000400000 */
[----:B------:R-:W-:Y:S01]  /*2300*/  CS2R R36, SRZ ;  /* 0x0000000000247805 */ /* 0x000fe2000001ff00 */
[----:B---3--:R-:W-:Y:S01]  /*2310*/  FMUL R100, R38, R39 ;  /* 0x0000002726647220 */ /* 0x008fe20000400000 */
[----:B------:R-:W-:-:S03]  /*2320*/  CS2R R38, SRZ ;  /* 0x0000000000267805 */ /* 0x000fc6000001ff00 */
[----:B------:R-:W-:Y:S02]  /*2330*/  @!P5 FMUL R45, R45, 0.5 ;  /* 0x3f0000002d2dd820 */ /* 0x000fe40000400000 */
[----:B------:R-:W-:Y:S01]  /*2340*/  @!P4 FMUL R46, R46, 0.5 ;  /* 0x3f0000002e2ec820 */ /* 0x000fe20000400000 */
[----:B------:R-:W3:Y:S03]  /*2350*/  @P0 LDG.E.128 R36, desc[UR6][R32.64] ;  /* 0x0000000620240981 */ /* 0x000ee6000c1e1d00 */
[----:B------:R-:W-:Y:S01]  /*2360*/  @P6 FMUL R44, R44, 0.25 ;  /* 0x3e8000002c2c6820 */ /* 0x000fe20000400000 */
[----:B------:R-:W1:Y:S01]  /*2370*/  MUFU.EX2 R45, R45 ;  /* 0x0000002d002d7308 */ /* 0x000e620000000800 */
[----:B0-----:R-:W-:Y:S02]  /*2380*/  CS2R R28, SRZ ;  /* 0x00000000001c7805 */ /* 0x001fe4000001ff00 */
[----:B------:R-:W-:-:S05]  /*2390*/  CS2R R30, SRZ ;  /* 0x00000000001e7805 */ /* 0x000fca000001ff00 */
[----:B------:R-:W0:Y:S01]  /*23a0*/  MUFU.EX2 R46, R46 ;  /* 0x0000002e002e7308 */ /* 0x000e220000000800 */
[----:B------:R4:W3:Y:S07]  /*23b0*/  @P3 LDG.E.128 R28, desc[UR6][R34.64] ;  /* 0x00000006221c3981 */ /* 0x0008ee000c1e1d00 */
[----:B------:R-:W5:Y:S08]  /*23c0*/  MUFU.RCP R85, R85 ;  /* 0x0000005500557308 */ /* 0x000f700000001000 */
[----:B------:R-:W5:Y:S01]  /*23d0*/  MUFU.RCP R44, R44 ;  /* 0x0000002c002c7308 */ /* 0x000f620000001000 */
[----:B----4-:R-:W-:Y:S01]  /*23e0*/  FSEL R35, R74, 1, P6 ;  /* 0x3f8000004a237808 */ /* 0x010fe20003000000 */
[----:B-1----:R-:W-:Y:S01]  /*23f0*/  @!P5 FMUL R45, R45, R45 ;  /* 0x0000002d2d2dd220 */ /* 0x002fe20000400000 */
[----:B0-----:R-:W-:Y:S01]  /*2400*/  @!P4 FMUL R46, R46, R46 ;  /* 0x0000002e2e2ec220 */ /* 0x001fe20000400000 */
[----:B-----5:R-:W-:Y:S01]  /*2410*/  FMUL R93, R93, R24 ;  /* 0x000000185d5d7220 */ /* 0x020fe20000400000 */
[----:B------:R-:W-:Y:S01]  /*2420*/  FMUL R86, R85, R86 ;  /* 0x0000005655567220 */ /* 0x000fe20000400000 */
[----:B------:R-:W-:Y:S01]  /*2430*/  FADD R24, R45, 1 ;  /* 0x3f8000002d187421 */ /* 0x000fe20000000000 */
[----:B------:R-:W-:Y:S01]  /*2440*/  FADD R46, R46, 1 ;  /* 0x3f8000002e2e7421 */ /* 0x000fe20000000000 */
[----:B------:R-:W-:Y:S01]  /*2450*/  FMUL R85, R44, R35 ;  /* 0x000000232c557220 */ /* 0x000fe20000400000 */
[----:B------:R-:W-:-:S02]  /*2460*/  IADD3 R44, P5, R87, UR4, RZ ;  /* 0x00000004572c7c10 */ /* 0x000fc4000ffbe0ff */
[----:B------:R-:W-:Y:S02]  /*2470*/  FSETP.GT.AND P4, PT, R24, 8.50705917302346158658e+37, PT ;  /* 0x7e8000001800780b */ /* 0x000fe40003f84000 */
[----:B------:R-:W-:Y:S02]  /*2480*/  IADD3.X R45, R88, UR5, RZ, P5, !PT ;  /* 0x00000005582d7c10 */ /* 0x000fe4000affe4ff */
[----:B------:R-:W-:Y:S01]  /*2490*/  FSETP.GT.AND P5, PT, R46, 8.50705917302346158658e+37, PT ;  /* 0x7e8000002e00780b */ /* 0x000fe20003fa4000 */
[----:B------:R-:W0:Y:S08]  /*24a0*/  MUFU.RCP R89, R89 ;  /* 0x0000005900597308 */ /* 0x000e300000001000 */
[----:B------:R-:W-:-:S04]  /*24b0*/  @P4 FMUL R24, R24, 0.25 ;  /* 0x3e80000018184820 */ /* 0x000fc80000400000 */
[----:B------:R-:W-:Y:S02]  /*24c0*/  @P5 FMUL R46, R46, 0.25 ;  /* 0x3e8000002e2e5820 */ /* 0x000fe40000400000 */
[----:B------:R-:W1:Y:S01]  /*24d0*/  MUFU.RCP R24, R24 ;  /* 0x0000001800187308 */ /* 0x000e620000001000 */
[----:B------:R-:W-:Y:S02]  /*24e0*/  CS2R R32, SRZ ;  /* 0x0000000000207805 */ /* 0x000fe4000001ff00 */
[----:B------:R-:W-:-:S05]  /*24f0*/  CS2R R34, SRZ ;  /* 0x0000000000227805 */ /* 0x000fca000001ff00 */
[----:B------:R-:W4:Y:S01]  /*2500*/  MUFU.RCP R46, R46 ;  /* 0x0000002e002e7308 */ /* 0x000f220000001000 */
[----:B------:R-:W-:Y:S01]  /*2510*/  FMUL R100, R100, R25 ;  /* 0x0000001964647220 */ /* 0x000fe20000400000 */
[----:B------:R-:W-:Y:S01]  /*2520*/  FMUL R98, R86, R27 ;  /* 0x0000001b56627220 */ /* 0x000fe20000400000 */
[C---:B------:R-:W-:Y:S01]  /*2530*/  FSEL R25, R74.reuse, 1, P4 ;  /* 0x3f8000004a197808 */ /* 0x040fe20002000000 */
[----:B0-----:R-:W-:Y:S01]  /*2540*/  FMUL R89, R89, R92 ;  /* 0x0000005c59597220 */ /* 0x001fe20000400000 */
[----:B------:R-:W-:Y:S01]  /*2550*/  FSEL R27, R74, 1, P5 ;  /* 0x3f8000004a1b7808 */ /* 0x000fe20002800000 */
[----:B------:R0:W5:Y:S02]  /*2560*/  @P0 LDG.E.128 R32, desc[UR6][R44.64] ;  /* 0x000000062c200981 */ /* 0x000164000c1e1d00 */
[----:B------:R-:W-:Y:S01]  /*2570*/  FMUL R91, R89, R26 ;  /* 0x0000001a595b7220 */ /* 0x000fe20000400000 */
[----:B-1----:R-:W-:Y:S01]  /*2580*/  FMUL R92, R24, R25 ;  /* 0x00000019185c7220 */ /* 0x002fe20000400000 */
[----:B------:R-:W-:-:S02]  /*2590*/  CS2R R24, SRZ ;  /* 0x0000000000187805 */ /* 0x000fc4000001ff00 */
[----:B0-----:R-:W-:Y:S01]  /*25a0*/  IADD3 R44, P4, R81, UR8, RZ ;  /* 0x00000008512c7c10 */ /* 0x001fe2000ff9e0ff */
[----:B----4-:R-:W-:Y:S01]  /*25b0*/  FMUL R87, R46, R27 ;  /* 0x0000001b2e577220 */ /* 0x010fe20000400000 */
[----:B------:R-:W-:Y:S02]  /*25c0*/  CS2R R26, SRZ ;  /* 0x00000000001a7805 */ /* 0x000fe4000001ff00 */
[----:B------:R-:W-:-:S05]  /*25d0*/  IADD3.X R45, R82, UR9, RZ, P4, !PT ;  /* 0x00000009522d7c10 */ /* 0x000fca000a7fe4ff */
[----:B------:R0:W4:Y:S01]  /*25e0*/  @P1 LDG.E.128 R24, desc[UR6][R44.64] ;  /* 0x000000062c181981 */ /* 0x000122000c1e1d00 */
[----:B------:R-:W-:-:S04]  /*25f0*/  FADD R47, RZ, -R47 ;  /* 0x8000002fff2f7221 */ /* 0x000fc80000000000 */
[----:B------:R-:W-:-:S05]  /*2600*/  FMUL R47, R47, 1.4426950216293334961 ;  /* 0x3fb8aa3b2f2f7820 */ /* 0x000fca0000400000 */
[----:B------:R-:W-:-:S13]  /*2610*/  FSETP.GEU.AND P4, PT, R47, -126, PT ;  /* 0xc2fc00002f00780b */ /* 0x000fda0003f8e000 */
[----:B------:R-:W-:-:S04]  /*2620*/  @!P4 FMUL R47, R47, 0.5 ;  /* 0x3f0000002f2fc820 */ /* 0x000fc80000400000 */
[----:B------:R-:W1:Y:S01]  /*2630*/  MUFU.EX2 R46, R47 ;  /* 0x0000002f002e7308 */ /* 0x000e620000000800 */
[----:B------:R-:W-:Y:S01]  /*2640*/  FMUL R90, R85, R48 ;  /* 0x00000030555a7220 */ /* 0x000fe20000400000 */
[----:B-1----:R-:W-:-:S04]  /*2650*/  @!P4 FMUL R46, R46, R46 ;  /* 0x0000002e2e2ec220 */ /* 0x002fc80000400000 */
[----:B------:R-:W-:-:S05]  /*2660*/  FADD R85, R46, 1 ;  /* 0x3f8000002e557421 */ /* 0x000fca0000000000 */
[----:B------:R-:W-:-:S13]  /*2670*/  FSETP.GT.AND P4, PT, R85, 8.50705917302346158658e+37, PT ;  /* 0x7e8000005500780b */ /* 0x000fda0003f84000 */
[----:B------:R-:W-:-:S06]  /*2680*/  @P4 FMUL R85, R85, 0.25 ;  /* 0x3e80000055554820 */ /* 0x000fcc0000400000 */
[----:B------:R-:W1:Y:S01]  /*2690*/  MUFU.RCP R85, R85 ;  /* 0x0000005500557308 */ /* 0x000e620000001000 */
[----:B0-----:R-:W-:Y:S02]  /*26a0*/  FSEL R44, R74, 1, P4 ;  /* 0x3f8000004a2c7808 */ /* 0x001fe40002000000 */
[----:B------:R-:W-:Y:S01]  /*26b0*/  IADD3 R48, P4, R81, UR4, RZ ;  /* 0x0000000451307c10 */ /* 0x000fe2000ff9e0ff */
[----:B------:R-:W-:Y:S01]  /*26c0*/  FMUL R92, R92, R49 ;  /* 0x000000315c5c7220 */ /* 0x000fe20000400000 */
[----:B------:R-:W-:Y:S02]  /*26d0*/  CS2R R46, SRZ ;  /* 0x00000000002e7805 */ /* 0x000fe4000001ff00 */
[----:B------:R-:W-:Y:S01]  /*26e0*/  IADD3.X R49, R82, UR5, RZ, P4, !PT ;  /* 0x0000000552317c10 */ /* 0x000fe2000a7fe4ff */
[----:B-1----:R-:W-:Y:S01]  /*26f0*/  FMUL R96, R85, R44 ;  /* 0x0000002c55607220 */ /* 0x002fe20000400000 */
[----:B------:R-:W-:-:S06]  /*2700*/  CS2R R44, SRZ ;  /* 0x00000000002c7805 */ /* 0x000fcc000001ff00 */
[----:B------:R0:W5:Y:S01]  /*2710*/  @P1 LDG.E.128 R44, desc[UR6][R48.64] ;  /* 0x00000006302c1981 */ /* 0x000162000c1e1d00 */
[----:B--2---:R-:W-:-:S04]  /*2720*/  FADD R52, RZ, -R52 ;  /* 0x80000034ff347221 */ /* 0x004fc80000000000 */
[----:B------:R-:W-:-:S05]  /*2730*/  FMUL R52, R52, 1.4426950216293334961 ;  /* 0x3fb8aa3b34347820 */ /* 0x000fca0000400000 */
[----:B------:R-:W-:Y:S01]  /*2740*/  FSETP.GEU.AND P4, PT, R52, -126, PT ;  /* 0xc2fc00003400780b */ /* 0x000fe20003f8e000 */
[----:B------:R-:W-:Y:S01]  /*2750*/  FMUL R88, R87, R50 ;  /* 0x0000003257587220 */ /* 0x000fe20000400000 */
[----:B------:R-:W-:-:S11]  /*2760*/  FADD R53, RZ, -R53 ;  /* 0x80000035ff357221 */ /* 0x000fd60000000000 */
[----:B------:R-:W-:-:S04]  /*2770*/  @!P4 FMUL R52, R52, 0.5 ;  /* 0x3f0000003434c820 */ /* 0x000fc80000400000 */
[----:B------:R-:W1:Y:S01]  /*2780*/  MUFU.EX2 R50, R52 ;  /* 0x0000003400327308 */ /* 0x000e620000000800 */
[----:B------:R-:W-:-:S05]  /*2790*/  FMUL R53, R53, 1.4426950216293334961 ;  /* 0x3fb8aa3b35357820 */ /* 0x000fca0000400000 */
[----:B------:R-:W-:Y:S01]  /*27a0*/  FSETP.GEU.AND P6, PT, R53, -126, PT ;  /* 0xc2fc00003500780b */ /* 0x000fe20003fce000 */
[----:B-1----:R-:W-:-:S04]  /*27b0*/  @!P4 FMUL R50, R50, R50 ;  /* 0x000000323232c220 */ /* 0x002fc80000400000 */
[----:B------:R-:W-:-:S08]  /*27c0*/  FADD R50, R50, 1 ;  /* 0x3f80000032327421 */ /* 0x000fd00000000000 */
[----:B------:R-:W-:Y:S01]  /*27d0*/  @!P6 FMUL R53, R53, 0.5 ;  /* 0x3f0000003535e820 */ /* 0x000fe20000400000 */
[----:B------:R-:W-:-:S03]  /*27e0*/  FSETP.GT.AND P5, PT, R50, 8.50705917302346158658e+37, PT ;  /* 0x7e8000003200780b */ /* 0x000fc60003fa4000 */
[----:B0-----:R-:W0:Y:S01]  /*27f0*/  MUFU.EX2 R48, R53 ;  /* 0x0000003500307308 */ /* 0x001e220000000800 */
[----:B------:R-:W-:-:S09]  /*2800*/  FADD R54, RZ, -R54 ;  /* 0x80000036ff367221 */ /* 0x000fd20000000000 */
[----:B------:R-:W-:Y:S01]  /*2810*/  @P5 FMUL R50, R50, 0.25 ;  /* 0x3e80000032325820 */ /* 0x000fe20000400000 */
[----:B0-----:R-:W-:Y:S01]  /*2820*/  @!P6 FMUL R48, R48, R48 ;  /* 0x000000303030e220 */ /* 0x001fe20000400000 */
[----:B------:R-:W-:-:S04]  /*2830*/  FMUL R54, R54, 1.4426950216293334961 ;  /* 0x3fb8aa3b36367820 */ /* 0x000fc80000400000 */
[----:B------:R-:W0:Y:S01]  /*2840*/  MUFU.RCP R50, R50 ;  /* 0x0000003200327308 */ /* 0x000e220000001000 */
[----:B------:R-:W-:Y:S01]  /*2850*/  FADD R52, R48, 1 ;  /* 0x3f80000030347421 */ /* 0x000fe20000000000 */
[----:B------:R-:W-:Y:S01]  /*2860*/  FSETP.GEU.AND P6, PT, R54, -126, PT ;  /* 0xc2fc00003600780b */ /* 0x000fe20003fce000 */
[----:B------:R-:W-:-:S03]  /*2870*/  FADD R55, RZ, -R55 ;  /* 0x80000037ff377221 */ /* 0x000fc60000000000 */
[----:B------:R-:W-:Y:S02]  /*2880*/  FSETP.GT.AND P4, PT, R52, 8.50705917302346158658e+37, PT ;  /* 0x7e8000003400780b */ /* 0x000fe40003f84000 */
[----:B------:R-:W-:Y:S01]  /*2890*/  FSEL R49, R74, 1, P5 ;  /* 0x3f8000004a317808 */ /* 0x000fe20002800000 */
[----:B------:R-:W-:Y:S01]  /*28a0*/  FMUL R55, R55, 1.4426950216293334961 ;  /* 0x3fb8aa3b37377820 */ /* 0x000fe20000400000 */
[----:B------:R-:W-:-:S03]  /*28b0*/  FMUL R96, R96, R51 ;  /* 0x0000003360607220 */ /* 0x000fc60000400000 */
[----:B0-----:R-:W-:Y:S01]  /*28c0*/  FMUL R53, R50, R49 ;  /* 0x0000003132357220 */ /* 0x001fe20000400000 */
[----:B------:R-:W-:Y:S01]  /*28d0*/  FSETP.GEU.AND P5, PT, R55, -126, PT ;  /* 0xc2fc00003700780b */ /* 0x000fe20003fae000 */
[----:B---3--:R-:W-:-:S04]  /*28e0*/  FADD R36, RZ, -R36 ;  /* 0x80000024ff247221 */ /* 0x008fc80000000000 */
[----:B------:R-:W-:Y:S01]  /*28f0*/  FMUL R49, R36, 1.4426950216293334961 ;  /* 0x3fb8aa3b24317820 */ /* 0x000fe20000400000 */
[----:B------:R-:W-:Y:S01]  /*2900*/  @!P6 FMUL R54, R54, 0.5 ;  /* 0x3f0000003636e820 */ /* 0x000fe20000400000 */
[----:B------:R-:W-:Y:S01]  /*2910*/  @P4 FMUL R52, R52, 0.25 ;  /* 0x3e80000034344820 */ /* 0x000fe20000400000 */
[----:B------:R-:W-:Y:S02]  /*2920*/  FSEL R51, R74, 1, P4 ;  /* 0x3f8000004a337808 */ /* 0x000fe40002000000 */
[----:B------:R-:W-:Y:S01]  /*2930*/  FSETP.GEU.AND P4, PT, R49, -126, PT ;  /* 0xc2fc00003100780b */ /* 0x000fe20003f8e000 */
[----:B------:R-:W0:Y:S01]  /*2940*/  MUFU.EX2 R48, R54 ;  /* 0x0000003600307308 */ /* 0x000e220000000800 */
[----:B------:R-:W-:Y:S01]  /*2950*/  FADD R37, RZ, -R37 ;  /* 0x80000025ff257221 */ /* 0x000fe20000000000 */
[----:B------:R-:W-:Y:S01]  /*2960*/  @!P5 FMUL R55, R55, 0.5 ;  /* 0x3f0000003737d820 */ /* 0x000fe20000400000 */
[----:B------:R-:W-:Y:S02]  /*2970*/  FMUL R53, R53, R28 ;  /* 0x0000001c35357220 */ /* 0x000fe40000400000 */
[----:B------:R-:W-:-:S03]  /*2980*/  FMUL R37, R37, 1.4426950216293334961 ;  /* 0x3fb8aa3b25257820 */ /* 0x000fc60000400000 */
[----:B------:R-:W1:Y:S04]  /*2990*/  MUFU.EX2 R36, R55 ;  /* 0x0000003700247308 */ /* 0x000e680000000800 */
[----:B------:R-:W-:Y:S01]  /*29a0*/  @!P4 FMUL R49, R49, 0.5 ;  /* 0x3f0000003131c820 */ /* 0x000fe20000400000 */
[----:B0-----:R-:W-:-:S03]  /*29b0*/  @!P6 FMUL R48, R48, R48 ;  /* 0x000000303030e220 */ /* 0x001fc60000400000 */
[----:B------:R-:W0:Y:S01]  /*29c0*/  MUFU.EX2 R28, R49 ;  /* 0x00000031001c7308 */ /* 0x000e220000000800 */
[----:B------:R-:W-:Y:S01]  /*29d0*/  FSETP.GEU.AND P6, PT, R37, -126, PT ;  /* 0xc2fc00002500780b */ /* 0x000fe20003fce000 */
[----:B------:R-:W-:Y:S01]  /*29e0*/  FADD R38, RZ, -R38 ;  /* 0x80000026ff267221 */ /* 0x000fe20000000000 */
[----:B------:R-:W-:-:S05]  /*29f0*/  FADD R50, R48, 1 ;  /* 0x3f80000030327421 */ /* 0x000fca0000000000 */
[----:B------:R-:W2:Y:S01]  /*2a00*/  MUFU.RCP R52, R52 ;  /* 0x0000003400347308 */ /* 0x000ea20000001000 */
[----:B------:R-:W-:Y:S01]  /*2a10*/  FMUL R48, R38, 1.4426950216293334961 ;  /* 0x3fb8aa3b26307820 */ /* 0x000fe20000400000 */
[----:B-1----:R-:W-:Y:S01]  /*2a20*/  @!P5 FMUL R36, R36, R36 ;  /* 0x000000242424d220 */ /* 0x002fe20000400000 */
[----:B------:R-:W-:-:S03]  /*2a30*/  FSETP.GT.AND P5, PT, R50, 8.50705917302346158658e+37, PT ;  /* 0x7e8000003200780b */ /* 0x000fc60003fa4000 */
[----:B------:R-:W-:Y:S01]  /*2a40*/  @!P6 FMUL R37, R37, 0.5 ;  /* 0x3f0000002525e820 */ /* 0x000fe20000400000 */
[----:B0-----:R-:W-:Y:S01]  /*2a50*/  @!P4 FMUL R28, R28, R28 ;  /* 0x0000001c1c1cc220 */ /* 0x001fe20000400000 */
[----:B------:R-:W-:Y:S02]  /*2a60*/  FSETP.GEU.AND P4, PT, R48, -126, PT ;  /* 0xc2fc00003000780b */ /* 0x000fe40003f8e000 */
[----:B------:R-:W0:Y:S01]  /*2a70*/  MUFU.EX2 R38, R37 ;  /* 0x0000002500267308 */ /* 0x000e220000000800 */
[----:B------:R-:W-:Y:S01]  /*2a80*/  FADD R36, R36, 1 ;  /* 0x3f80000024247421 */ /* 0x000fe20000000000 */
[----:B--2---:R-:W-:-:S04]  /*2a90*/  FMUL R54, R52, R51 ;  /* 0x0000003334367220 */ /* 0x004fc80000400000 */
[----:B------:R-:W-:Y:S01]  /*2aa0*/  @P5 FMUL R50, R50, 0.25 ;  /* 0x3e80000032325820 */ /* 0x000fe20000400000 */
[----:B------:R-:W-:Y:S01]  /*2ab0*/  FMUL R52, R54, R29 ;  /* 0x0000001d36347220 */ /* 0x000fe20000400000 */
[----:B------:R-:W-:Y:S02]  /*2ac0*/  FSEL R29, R74, 1, P5 ;  /* 0x3f8000004a1d7808 */ /* 0x000fe40002800000 */
[----:B------:R-:W-:Y:S01]  /*2ad0*/  FSETP.GT.AND P5, PT, R36, 8.50705917302346158658e+37, PT ;  /* 0x7e8000002400780b */ /* 0x000fe20003fa4000 */
[----:B------:R-:W-:Y:S01]  /*2ae0*/  @!P4 FMUL R48, R48, 0.5 ;  /* 0x3f0000003030c820 */ /* 0x000fe20000400000 */
[----:B------:R-:W-:Y:S01]  /*2af0*/  FADD R28, R28, 1 ;  /* 0x3f8000001c1c7421 */ /* 0x000fe20000000000 */
[----:B------:R-:W-:Y:S01]  /*2b00*/  FADD R39, RZ, -R39 ;  /* 0x80000027ff277221 */ /* 0x000fe20000000000 */
[----:B0-----:R-:W-:-:S03]  /*2b10*/  @!P6 FMUL R38, R38, R38 ;  /* 0x000000262626e220 */ /* 0x001fc60000400000 */
[----:B------:R-:W-:Y:S01]  /*2b20*/  FSETP.GT.AND P6, PT, R28, 8.50705917302346158658e+37, PT ;  /* 0x7e8000001c00780b */ /* 0x000fe20003fc4000 */
[----:B------:R-:W0:Y:S01]  /*2b30*/  MUFU.EX2 R48, R48 ;  /* 0x0000003000307308 */ /* 0x000e220000000800 */
[----:B------:R-:W-:Y:S01]  /*2b40*/  FMUL R39, R39, 1.4426950216293334961 ;  /* 0x3fb8aa3b27277820 */ /* 0x000fe20000400000 */
[----:B------:R-:W-:-:S03]  /*2b50*/  FSEL R49, R74, 1, P5 ;  /* 0x3f8000004a317808 */ /* 0x000fc60002800000 */
[----:B------:R-:W-:Y:S01]  /*2b60*/  @P5 FMUL R36, R36, 0.25 ;  /* 0x3e80000024245820 */ /* 0x000fe20000400000 */
[----:B------:R-:W-:Y:S02]  /*2b70*/  FSETP.GEU.AND P5, PT, R39, -126, PT ;  /* 0xc2fc00002700780b */ /* 0x000fe40003fae000 */
[----:B------:R-:W1:Y:S01]  /*2b80*/  MUFU.RCP R50, R50 ;  /* 0x0000003200327308 */ /* 0x000e620000001000 */
[----:B------:R-:W-:Y:S01]  /*2b90*/  FADD R38, R38, 1 ;  /* 0x3f80000026267421 */ /* 0x000fe20000000000 */
[----:B------:R-:W-:Y:S02]  /*2ba0*/  FSEL R51, R74, 1, P6 ;  /* 0x3f8000004a337808 */ /* 0x000fe40003000000 */
[----:B------:R-:W-:Y:S02]  /*2bb0*/  @P6 FMUL R28, R28, 0.25 ;  /* 0x3e8000001c1c6820 */ /* 0x000fe40000400000 */
[----:B------:R-:W-:Y:S01]  /*2bc0*/  FSETP.GT.AND P6, PT, R38, 8.50705917302346158658e+37, PT ;  /* 0x7e8000002600780b */ /* 0x000fe20003fc4000 */
[----:B0-----:R-:W-:-:S04]  /*2bd0*/  @!P4 FMUL R48, R48, R48 ;  /* 0x000000303030c220 */ /* 0x001fc80000400000 */
[----:B------:R-:W-:Y:S01]  /*2be0*/  @!P5 FMUL R39, R39, 0.5 ;  /* 0x3f0000002727d820 */ /* 0x000fe20000400000 */
[----:B----4-:R-:W-:-:S04]  /*2bf0*/  FADD R24, RZ, -R24 ;  /* 0x80000018ff187221 */ /* 0x010fc80000000000 */
[----:B------:R-:W-:-:S05]  /*2c00*/  FMUL R24, R24, 1.4426950216293334961 ;  /* 0x3fb8aa3b18187820 */ /* 0x000fca0000400000 */
[----:B------:R-:W-:Y:S01]  /*2c10*/  FSETP.GEU.AND P4, PT, R24, -126, PT ;  /* 0xc2fc00001800780b */ /* 0x000fe20003f8e000 */
[----:B-1----:R-:W-:Y:S01]  /*2c20*/  FMUL R37, R50, R29 ;  /* 0x0000001d32257220 */ /* 0x002fe20000400000 */
[----:B------:R-:W-:Y:S01]  /*2c30*/  FADD R29, R48, 1 ;  /* 0x3f800000301d7421 */ /* 0x000fe20000000000 */
[----:B------:R-:W0:Y:S01]  /*2c40*/  MUFU.RCP R36, R36 ;  /* 0x0000002400247308 */ /* 0x000e220000001000 */
[----:B------:R-:W-:Y:S01]  /*2c50*/  @P6 FMUL R38, R38, 0.25 ;  /* 0x3e80000026266820 */ /* 0x000fe20000400000 */
[----:B------:R-:W-:Y:S01]  /*2c60*/  FSEL R55, R74, 1, P6 ;  /* 0x3f8000004a377808 */ /* 0x000fe20003000000 */
[----:B------:R-:W-:Y:S01]  /*2c70*/  FADD R25, RZ, -R25 ;  /* 0x80000019ff197221 */ /* 0x000fe20000000000 */
[----:B------:R-:W-:-:S04]  /*2c80*/  FSETP.GT.AND P6, PT, R29, 8.50705917302346158658e+37, PT ;  /* 0x7e8000001d00780b */ /* 0x000fc80003fc4000 */
[----:B------:R-:W1:Y:S02]  /*2c90*/  MUFU.EX2 R39, R39 ;  /* 0x0000002700277308 */ /* 0x000e640000000800 */
[----:B------:R-:W-:Y:S01]  /*2ca0*/  @!P4 FMUL R24, R24, 0.5 ;  /* 0x3f0000001818c820 */ /* 0x000fe20000400000 */
[----:B------:R-:W-:Y:S01]  /*2cb0*/  FMUL R48, R25, 1.4426950216293334961 ;  /* 0x3fb8aa3b19307820 */ /* 0x000fe20000400000 */
[----:B------:R-:W-:-:S04]  /*2cc0*/  FADD R26, RZ, -R26 ;  /* 0x8000001aff1a7221 */ /* 0x000fc80000000000 */
[----:B------:R-:W2:Y:S01]  /*2cd0*/  MUFU.EX2 R25, R24 ;  /* 0x0000001800197308 */ /* 0x000ea20000000800 */
[----:B0-----:R-:W-:Y:S01]  /*2ce0*/  FMUL R94, R36, R49 ;  /* 0x00000031245e7220 */ /* 0x001fe20000400000 */
[----:B------:R-:W-:Y:S01]  /*2cf0*/  FMUL R26, R26, 1.4426950216293334961 ;  /* 0x3fb8aa3b1a1a7820 */ /* 0x000fe20000400000 */
[----:B------:R-:W-:Y:S01]  /*2d00*/  @P6 FMUL R29, R29, 0.25 ;  /* 0x3e8000001d1d6820 */ /* 0x000fe20000400000 */
[----:B------:R-:W-:Y:S01]  /*2d10*/  FSEL R36, R74, 1, P6 ;  /* 0x3f8000004a247808 */ /* 0x000fe20003000000 */
[----:B-1----:R-:W-:Y:S01]  /*2d20*/  @!P5 FMUL R39, R39, R39 ;  /* 0x000000272727d220 */ /* 0x002fe20000400000 */
[----:B------:R-:W-:Y:S02]  /*2d30*/  FSETP.GEU.AND P6, PT, R48, -126, PT ;  /* 0xc2fc00003000780b */ /* 0x000fe40003fce000 */
[----:B------:R-:W0:Y:S01]  /*2d40*/  MUFU.RCP R28, R28 ;  /* 0x0000001c001c7308 */ /* 0x000e220000001000 */
[----:B------:R-:W-:Y:S01]  /*2d50*/  FADD R39, R39, 1 ;  /* 0x3f80000027277421 */ /* 0x000fe20000000000 */
[----:B------:R-:W-:Y:S01]  /*2d60*/  FSETP.GEU.AND P5, PT, R26, -126, PT ;  /* 0xc2fc00001a00780b */ /* 0x000fe20003fae000 */
[----:B--2---:R-:W-:-:S03]  /*2d70*/  @!P4 FMUL R25, R25, R25 ;  /* 0x000000191919c220 */ /* 0x004fc60000400000 */
[----:B------:R-:W-:-:S05]  /*2d80*/  FSETP.GT.AND P4, PT, R39, 8.50705917302346158658e+37, PT ;  /* 0x7e8000002700780b */ /* 0x000fca0003f84000 */
[----:B------:R-:W-:Y:S01]  /*2d90*/  @!P6 FMUL R48, R48, 0.5 ;  /* 0x3f0000003030e820 */ /* 0x000fe20000400000 */
[----:B------:R-:W-:-:S03]  /*2da0*/  FSEL R82, R74, 1, P4 ;  /* 0x3f8000004a527808 */ /* 0x000fc60002000000 */
[----:B------:R1:W2:Y:S01]  /*2db0*/  MUFU.EX2 R81, R48 ;  /* 0x0000003000517308 */ /* 0x0002a20000000800 */
[----:B------:R-:W-:Y:S01]  /*2dc0*/  @!P5 FMUL R26, R26, 0.5 ;  /* 0x3f0000001a1ad820 */ /* 0x000fe20000400000 */
[----:B0-----:R-:W-:Y:S02]  /*2dd0*/  FMUL R51, R28, R51 ;  /* 0x000000331c337220 */ /* 0x001fe40000400000 */
[----:B------:R-:W-:Y:S01]  /*2de0*/  @P4 FMUL R39, R39, 0.25 ;  /* 0x3e80000027274820 */ /* 0x000fe20000400000 */
[----:B------:R-:W-:Y:S01]  /*2df0*/  IADD3 R24, P4, R79, UR8, RZ ;  /* 0x000000084f187c10 */ /* 0x000fe2000ff9e0ff */
[----:B------:R-:W-:Y:S02]  /*2e00*/  FADD R87, R25, 1 ;  /* 0x3f80000019577421 */ /* 0x000fe40000000000 */
[----:B------:R-:W0:Y:S01]  /*2e10*/  MUFU.EX2 R86, R26 ;  /* 0x0000001a00567308 */ /* 0x000e220000000800 */
[----:B-----5:R-:W-:Y:S01]  /*2e20*/  FMUL R85, R51, R32 ;  /* 0x0000002033557220 */ /* 0x020fe20000400000 */
[----:B-1----:R-:W-:-:S02]  /*2e30*/  CS2R R48, SRZ ;  /* 0x0000000000307805 */ /* 0x002fc4000001ff00 */
[----:B------:R-:W-:Y:S02]  /*2e40*/  CS2R R50, SRZ ;  /* 0x0000000000327805 */ /* 0x000fe4000001ff00 */
[----:B------:R-:W-:Y:S02]  /*2e50*/  IADD3.X R25, R80, UR9, RZ, P4, !PT ;  /* 0x0000000950197c10 */ /* 0x000fe4000a7fe4ff */
[----:B------:R-:W1:Y:S01]  /*2e60*/  MUFU.RCP R29, R29 ;  /* 0x0000001d001d7308 */ /* 0x000e620000001000 */
[----:B------:R-:W-:Y:S02]  /*2e70*/  FSETP.GT.AND P4, PT, R87, 8.50705917302346158658e+37, PT ;  /* 0x7e8000005700780b */ /* 0x000fe40003f84000 */
[----:B------:R3:W4:Y:S01]  /*2e80*/  @P2 LDG.E.128 R48, desc[UR6][R24.64] ;  /* 0x0000000618302981 */ /* 0x000722000c1e1d00 */
[----:B--2---:R-:W-:Y:S01]  /*2e90*/  @!P6 FMUL R81, R81, R81 ;  /* 0x000000515151e220 */ /* 0x004fe20000400000 */
[----:B0-----:R-:W-:-:S03]  /*2ea0*/  @!P5 FMUL R86, R86, R86 ;  /* 0x000000565656d220 */ /* 0x001fc60000400000 */
[----:B------:R-:W-:Y:S01]  /*2eb0*/  FADD R81, R81, 1 ;  /* 0x3f80000051517421 */ /* 0x000fe20000000000 */
[----:B------:R-:W-:Y:S01]  /*2ec0*/  FSEL R28, R74, 1, P4 ;  /* 0x3f8000004a1c7808 */ /* 0x000fe20002000000 */
[----:B------:R-:W-:-:S04]  /*2ed0*/  FADD R32, R86, 1 ;  /* 0x3f80000056207421 */ /* 0x000fc80000000000 */
[----:B------:R-:W-:Y:S01]  /*2ee0*/  @P4 FMUL R87, R87, 0.25 ;  /* 0x3e80000057574820 */ /* 0x000fe20000400000 */
[----:B-1----:R-:W-:Y:S01]  /*2ef0*/  FMUL R89, R29, R36 ;  /* 0x000000241d597220 */ /* 0x002fe20000400000 */
[----:B------:R-:W-:Y:S02]  /*2f00*/  IADD3 R36, P5, R79, UR4, RZ ;  /* 0x000000044f247c10 */ /* 0x000fe4000ffbe0ff */
[----:B------:R-:W-:Y:S01]  /*2f10*/  FSETP.GT.AND P4, PT, R81, 8.50705917302346158658e+37, PT ;  /* 0x7e8000005100780b */ /* 0x000fe20003f84000 */
[----:B------:R-:W-:Y:S01]  /*2f20*/  FMUL R54, R37, R30 ;  /* 0x0000001e25367220 */ /* 0x000fe20000400000 */
[----:B------:R-:W-:Y:S02]  /*2f30*/  IADD3.X R37, R80, UR5, RZ, P5, !PT ;  /* 0x0000000550257c10 */ /* 0x000fe4000affe4ff */
[C---:B------:R-:W-:Y:S01]  /*2f40*/  FSETP.GT.AND P5, PT, R32.reuse, 8.50705917302346158658e+37, PT ;  /* 0x7e8000002000780b */ /* 0x040fe20003fa4000 */
[----:B------:R-:W0:Y:S08]  /*2f50*/  MUFU.RCP R38, R38 ;  /* 0x0000002600267308 */ /* 0x000e300000001000 */
[----:B------:R-:W-:Y:S01]  /*2f60*/  @P4 FMUL R81, R81, 0.25 ;  /* 0x3e80000051514820 */ /* 0x000fe20000400000 */
[----:B------:R-:W1:Y:S03]  /*2f70*/  MUFU.RCP R87, R87 ;  /* 0x0000005700577308 */ /* 0x000e660000001000 */
[----:B------:R-:W-:-:S05]  /*2f80*/  @P5 FMUL R32, R32, 0.25 ;  /* 0x3e80000020205820 */ /* 0x000fca0000400000 */
[----:B------:R-:W2:Y:S01]  /*2f90*/  MUFU.RCP R81, R81 ;  /* 0x0000005100517308 */ /* 0x000ea20000001000 */
[----:B0-----:R-:W-:-:S07]  /*2fa0*/  FMUL R26, R38, R55 ;  /* 0x00000037261a7220 */ /* 0x001fce0000400000 */
[----:B------:R-:W0:Y:S01]  /*2fb0*/  MUFU.RCP R39, R39 ;  /* 0x0000002700277308 */ /* 0x000e220000001000 */
[----:B---3--:R-:W-:-:S07]  /*2fc0*/  FSEL R24, R74, 1, P4 ;  /* 0x3f8000004a187808 */ /* 0x008fce0002000000 */
[----:B------:R-:W3:Y:S01]  /*2fd0*/  MUFU.RCP R32, R32 ;  /* 0x0000002000207308 */ /* 0x000ee20000001000 */
[----:B------:R-:W-:Y:S01]  /*2fe0*/  FMUL R94, R94, R31 ;  /* 0x0000001f5e5e7220 */ /* 0x000fe20000400000 */
[----:B-1----:R-:W-:Y:S01]  /*2ff0*/  FMUL R38, R87, R28 ;  /* 0x0000001c57267220 */ /* 0x002fe20000400000 */
[----:B------:R-:W-:Y:S02]  /*3000*/  CS2R R28, SRZ ;  /* 0x00000000001c7805 */ /* 0x000fe4000001ff00 */
[----:B------:R-:W-:Y:S02]  /*3010*/  CS2R R30, SRZ ;  /* 0x00000000001e7805 */ /* 0x000fe4000001ff00 */
[----:B------:R-:W-:Y:S01]  /*3020*/  FSEL R25, R74, 1, P5 ;  /* 0x3f8000004a197808 */ /* 0x000fe20002800000 */
[----:B--2---:R-:W-:Y:S01]  /*3030*/  FMUL R79, R81, R24 ;  /* 0x00000018514f7220 */ /* 0x004fe20000400000 */
[----:B------:R-:W-:Y:S01]  /*3040*/  IADD3 R24, P4, R77, UR8, RZ ;  /* 0x000000084d187c10 */ /* 0x000fe2000ff9e0ff */
[----:B0-----:R-:W-:Y:S01]  /*3050*/  FMUL R82, R39, R82 ;  /* 0x0000005227527220 */ /* 0x001fe20000400000 */
[----:B------:R-:W-:Y:S01]  /*3060*/  FFMA R80, R38, R44, -R93 ;  /* 0x0000002c26507223 */ /* 0x000fe2000000085d */
[----:B------:R0:W2:Y:S01]  /*3070*/  @P2 LDG.E.128 R28, desc[UR6][R36.64] ;  /* 0x00000006241c2981 */ /* 0x0000a2000c1e1d00 */
[----:B------:R-:W-:Y:S01]  /*3080*/  CS2R R38, SRZ ;  /* 0x0000000000267805 */ /* 0x000fe2000001ff00 */
[----:B---3--:R-:W-:Y:S01]  /*3090*/  FMUL R44, R32, R25 ;  /* 0x00000019202c7220 */ /* 0x008fe20000400000 */
[----:B------:R-:W-:-:S02]  /*30a0*/  IADD3.X R25, R78, UR9, RZ, P4, !PT ;  /* 0x000000094e197c10 */ /* 0x000fc4000a7fe4ff */
[----:B0-----:R-:W-:-:S06]  /*30b0*/  CS2R R36, SRZ ;  /* 0x0000000000247805 */ /* 0x001fcc000001ff00 */
[----:B------:R0:W3:Y:S01]  /*30c0*/  @P3 LDG.E.128 R36, desc[UR6][R24.64] ;  /* 0x0000000618243981 */ /* 0x0000e2000c1e1d00 */
[----:B------:R-:W-:-:S04]  /*30d0*/  FADD R27, RZ, -R27 ;  /* 0x8000001bff1b7221 */ /* 0x000fc80000000000 */
[----:B------:R-:W-:-:S05]  /*30e0*/  FMUL R27, R27, 1.4426950216293334961 ;  /* 0x3fb8aa3b1b1b7820 */ /* 0x000fca0000400000 */
[----:B------:R-:W-:Y:S01]  /*30f0*/  FSETP.GEU.AND P4, PT, R27, -126, PT ;  /* 0xc2fc00001b00780b */ /* 0x000fe20003f8e000 */
[----:B------:R-:W-:-:S12]  /*3100*/  FMUL R87, R26, R33 ;  /* 0x000000211a577220 */ /* 0x000fd80000400000 */
        /* <DEDUP_REMOVED lines=8> */
[----:B0-----:R-:W-:Y:S01]  /*3190*/  FSEL R25, R74, 1, P4 ;  /* 0x3f8000004a197808 */ /* 0x001fe20002000000 */
[----:B------:R-:W-:Y:S01]  /*31a0*/  FFMA R79, R79, R45, -R100 ;  /* 0x0000002d4f4f7223 */ /* 0x000fe20000000864 */
[----:B------:R-:W-:Y:S02]  /*31b0*/  IADD3 R32, P4, R77, UR4, RZ ;  /* 0x000000044d207c10 */ /* 0x000fe4000ff9e0ff */
[----:B------:R-:W-:Y:S02]  /*31c0*/  CS2R R26, SRZ ;  /* 0x00000000001a7805 */ /* 0x000fe4000001ff00 */
[----:B------:R-:W-:Y:S01]  /*31d0*/  IADD3.X R33, R78, UR5, RZ, P4, !PT ;  /* 0x000000054e217c10 */ /* 0x000fe2000a7fe4ff */
[----:B-1----:R-:W-:Y:S01]  /*31e0*/  FMUL R45, R34, R25 ;  /* 0x00000019222d7220 */ /* 0x002fe20000400000 */
[----:B------:R-:W-:-:S06]  /*31f0*/  CS2R R24, SRZ ;  /* 0x0000000000187805 */ /* 0x000fcc000001ff00 */
[----:B------:R0:W5:Y:S01]  /*3200*/  @P3 LDG.E.128 R24, desc[UR6][R32.64] ;  /* 0x0000000620183981 */ /* 0x000162000c1e1d00 */
[----:B------:R-:W-:Y:S01]  /*3210*/  FMUL R86, R82, R35 ;  /* 0x0000002352567220 */ /* 0x000fe20000400000 */
[----:B------:R-:W-:Y:S01]  /*3220*/  FFMA R46, R44, R46, -R91 ;  /* 0x0000002e2c2e7223 */ /* 0x000fe2000000085b */
[----:B------:R-:W-:Y:S01]  /*3230*/  FFMA R47, R45, R47, -R98 ;  /* 0x0000002f2d2f7223 */ /* 0x000fe20000000862 */
[----:B----4-:R-:W-:-:S04]  /*3240*/  FADD R48, RZ, -R48 ;  /* 0x80000030ff307221 */ /* 0x010fc80000000000 */
[----:B------:R-:W-:-:S05]  /*3250*/  FMUL R48, R48, 1.4426950216293334961 ;  /* 0x3fb8aa3b30307820 */ /* 0x000fca0000400000 */
[----:B------:R-:W-:Y:S01]  /*3260*/  FSETP.GEU.AND P5, PT, R48, -126, PT ;  /* 0xc2fc00003000780b */ /* 0x000fe20003fae000 */
[----:B------:R-:W-:-:S04]  /*3270*/  FADD R49, RZ, -R49 ;  /* 0x80000031ff317221 */ /* 0x000fc80000000000 */
[----:B------:R-:W-:-:S05]  /*3280*/  FMUL R49, R49, 1.4426950216293334961 ;  /* 0x3fb8aa3b31317820 */ /* 0x000fca0000400000 */
[----:B------:R-:W-:-:S03]  /*3290*/  FSETP.GEU.AND P4, PT, R49, -126, PT ;  /* 0xc2fc00003100780b */ /* 0x000fc60003f8e000 */
[----:B------:R-:W-:-:S04]  /*32a0*/  @!P5 FMUL R48, R48, 0.5 ;  /* 0x3f0000003030d820 */ /* 0x000fc80000400000 */
[----:B------:R-:W1:Y:S06]  /*32b0*/  MUFU.EX2 R34, R48 ;  /* 0x0000003000227308 */ /* 0x000e6c0000000800 */
[----:B------:R-:W-:Y:S01]  /*32c0*/  @!P4 FMUL R49, R49, 0.5 ;  /* 0x3f0000003131c820 */ /* 0x000fe20000400000 */
[----:B------:R-:W-:-:S03]  /*32d0*/  FADD R50, RZ, -R50 ;  /* 0x80000032ff327221 */ /* 0x000fc60000000000 */
[----:B0-----:R-:W0:Y:S01]  /*32e0*/  MUFU.EX2 R32, R49 ;  /* 0x0000003100207308 */ /* 0x001e220000000800 */
[----:B-1----:R-:W-:Y:S01]  /*32f0*/  @!P5 FMUL R34, R34, R34 ;  /* 0x000000222222d220 */ /* 0x002fe20000400000 */
[----:B------:R-:W-:Y:S01]  /*3300*/  FMUL R50, R50, 1.4426950216293334961 ;  /* 0x3fb8aa3b32327820 */ /* 0x000fe20000400000 */
[----:B------:R-:W-:Y:S02]  /*3310*/  FADD R51, RZ, -R51 ;  /* 0x80000033ff337221 */ /* 0x000fe40000000000 */
[----:B------:R-:W-:Y:S02]  /*3320*/  FADD R35, R34, 1 ;  /* 0x3f80000022237421 */ /* 0x000fe40000000000 */
[----:B------:R-:W-:Y:S01]  /*3330*/  FMUL R51, R51, 1.4426950216293334961 ;  /* 0x3fb8aa3b33337820 */ /* 0x000fe20000400000 */
[----:B------:R-:W-:Y:S02]  /*3340*/  FSETP.GEU.AND P6, PT, R50, -126, PT ;  /* 0xc2fc00003200780b */ /* 0x000fe40003fce000 */
[----:B------:R-:W-:Y:S01]  /*3350*/  FSETP.GT.AND P5, PT, R35, 8.50705917302346158658e+37, PT ;  /* 0x7e8000002300780b */ /* 0x000fe20003fa4000 */
[----:B0-----:R-:W-:Y:S01]  /*3360*/  @!P4 FMUL R32, R32, R32 ;  /* 0x000000202020c220 */ /* 0x001fe20000400000 */
[----:B------:R-:W-:-:S02]  /*3370*/  FSETP.GEU.AND P4, PT, R51, -126, PT ;  /* 0xc2fc00003300780b */ /* 0x000fc40003f8e000 */
[----:B------:R-:W-:-:S07]  /*3380*/  FSEL R48, R74, 1, P5 ;  /* 0x3f8000004a307808 */ /* 0x000fce0002800000 */
[----:B------:R-:W-:Y:S02]  /*3390*/  @!P6 FMUL R50, R50, 0.5 ;  /* 0x3f0000003232e820 */ /* 0x000fe40000400000 */
[----:B------:R-:W-:Y:S02]  /*33a0*/  @P5 FMUL R35, R35, 0.25 ;  /* 0x3e80000023235820 */ /* 0x000fe40000400000 */
[----:B------:R-:W0:Y:S01]  /*33b0*/  MUFU.EX2 R33, R50 ;  /* 0x0000003200217308 */ /* 0x000e220000000800 */
[----:B------:R-:W-:Y:S01]  /*33c0*/  @!P4 FMUL R51, R51, 0.5 ;  /* 0x3f0000003333c820 */ /* 0x000fe20000400000 */
[----:B---3--:R-:W-:-:S04]  /*33d0*/  FADD R36, RZ, -R36 ;  /* 0x80000024ff247221 */ /* 0x008fc80000000000 */
[----:B------:R-:W-:-:S05]  /*33e0*/  FMUL R36, R36, 1.4426950216293334961 ;  /* 0x3fb8aa3b24247820 */ /* 0x000fca0000400000 */
[----:B------:R-:W-:Y:S01]  /*33f0*/  FSETP.GEU.AND P5, PT, R36, -126, PT ;  /* 0xc2fc00002400780b */ /* 0x000fe20003fae000 */
[----:B------:R-:W1:Y:S01]  /*3400*/  MUFU.EX2 R34, R51 ;  /* 0x0000003300227308 */ /* 0x000e620000000800 */
[----:B------:R-:W-:Y:S01]  /*3410*/  FADD R44, R32, 1 ;  /* 0x3f800000202c7421 */ /* 0x000fe20000000000 */
[----:B0-----:R-:W-:-:S10]  /*3420*/  @!P6 FMUL R33, R33, R33 ;  /* 0x000000212121e220 */ /* 0x001fd40000400000 */
[----:B------:R-:W-:-:S04]  /*3430*/  @!P5 FMUL R36, R36, 0.5 ;  /* 0x3f0000002424d820 */ /* 0x000fc80000400000 */
[----:B------:R-:W0:Y:S01]  /*3440*/  MUFU.EX2 R32, R36 ;  /* 0x0000002400207308 */ /* 0x000e220000000800 */
[----:B------:R-:W-:Y:S01]  /*3450*/  FSETP.GT.AND P6, PT, R44, 8.50705917302346158658e+37, PT ;  /* 0x7e8000002c00780b */ /* 0x000fe20003fc4000 */
[----:B------:R-:W-:Y:S01]  /*3460*/  FADD R33, R33, 1 ;  /* 0x3f80000021217421 */ /* 0x000fe20000000000 */
[----:B-1----:R-:W-:-:S04]  /*3470*/  @!P4 FMUL R34, R34, R34 ;  /* 0x000000222222c220 */ /* 0x002fc80000400000 */
[----:B------:R-:W-:Y:S01]  /*3480*/  FADD R34, R34, 1 ;  /* 0x3f80000022227421 */ /* 0x000fe20000000000 */
[----:B------:R-:W-:Y:S01]  /*3490*/  FSETP.GT.AND P4, PT, R33, 8.50705917302346158658e+37, PT ;  /* 0x7e8000002100780b */ /* 0x000fe20003f84000 */
[----:B------:R-:W1:Y:S01]  /*34a0*/  MUFU.RCP R35, R35 ;  /* 0x0000002300237308 */ /* 0x000e620000001000 */
[----:B0-----:R-:W-:Y:S02]  /*34b0*/  @!P5 FMUL R32, R32, R32 ;  /* 0x000000202020d220 */ /* 0x001fe40000400000 */
[----:B------:R-:W-:Y:S02]  /*34c0*/  FSETP.GT.AND P5, PT, R34, 8.50705917302346158658e+37, PT ;  /* 0x7e8000002200780b */ /* 0x000fe40003fa4000 */
[----:B------:R-:W-:-:S07]  /*34d0*/  @P6 FMUL R44, R44, 0.25 ;  /* 0x3e8000002c2c6820 */ /* 0x000fce0000400000 */
[----:B------:R-:W-:Y:S01]  /*34e0*/  @P4 FMUL R33, R33, 0.25 ;  /* 0x3e80000021214820 */ /* 0x000fe20000400000 */
[----:B------:R-:W0:Y:S03]  /*34f0*/  MUFU.RCP R44, R44 ;  /* 0x0000002c002c7308 */ /* 0x000e260000001000 */
[----:B------:R-:W-:-:S05]  /*3500*/  @P5 FMUL R34, R34, 0.25 ;  /* 0x3e80000022225820 */ /* 0x000fca0000400000 */
[----:B------:R-:W3:Y:S01]  /*3510*/  MUFU.RCP R33, R33 ;  /* 0x0000002100217308 */ /* 0x000ee20000001000 */
[----:B------:R-:W-:Y:S01]  /*3520*/  FSEL R45, R74, 1, P6 ;  /* 0x3f8000004a2d7808 */ /* 0x000fe20003000000 */
[----:B-1----:R-:W-:-:S06]  /*3530*/  FMUL R81, R35, R48 ;  /* 0x0000003023517220 */ /* 0x002fcc0000400000 */
[----:B------:R-:W1:Y:S01]  /*3540*/  MUFU.RCP R34, R34 ;  /* 0x0000002200227308 */ /* 0x000e620000001000 */
[----:B0-----:R-:W-:Y:S01]  /*3550*/  FMUL R45, R44, R45 ;  /* 0x0000002d2c2d7220 */ /* 0x001fe20000400000 */
[----:B--2---:R-:W-:Y:S01]  /*3560*/  FFMA R81, R81, R28, -R90 ;  /* 0x0000001c51517223 */ /* 0x004fe2000000085a */
[C---:B------:R-:W-:Y:S02]  /*3570*/  FSEL R28, R74.reuse, 1, P4 ;  /* 0x3f8000004a1c7808 */ /* 0x040fe40002000000 */
[----:B------:R-:W-:Y:S01]  /*3580*/  FFMA R95, R45, R29, -R92 ;  /* 0x0000001d2d5f7223 */ /* 0x000fe2000000085c */
[----:B------:R-:W-:Y:S02]  /*3590*/  FSEL R29, R74, 1, P5 ;  /* 0x3f8000004a1d7808 */ /* 0x000fe40002800000 */
[----:B---3--:R-:W-:Y:S01]  /*35a0*/  FMUL R55, R33, R28 ;  /* 0x0000001c21377220 */ /* 0x008fe20000400000 */
[----:B------:R-:W-:Y:S02]  /*35b0*/  IADD3 R28, P5, R83, UR8, RZ ;  /* 0x00000008531c7c10 */ /* 0x000fe4000ffbe0ff */
[----:B------:R-:W-:-:S02]  /*35c0*/  CS2R R48, SRZ ;  /* 0x0000000000307805 */ /* 0x000fc4000001ff00 */
[----:B------:R-:W-:Y:S01]  /*35d0*/  CS2R R50, SRZ ;  /* 0x0000000000327805 */ /* 0x000fe2000001ff00 */
[----:B------:R-:W-:Y:S01]  /*35e0*/  FADD R37, RZ, -R37 ;  /* 0x80000025ff257221 */ /* 0x000fe20000000000 */
[----:B-1----:R-:W-:Y:S01]  /*35f0*/  FMUL R33, R34, R29 ;  /* 0x0000001d22217220 */ /* 0x002fe20000400000 */
[----:B------:R-:W-:Y:S02]  /*3600*/  IADD3.X R29, R84, UR9, RZ, P5, !PT ;  /* 0x00000009541d7c10 */ /* 0x000fe4000affe4ff */
[----:B------:R-:W-:Y:S01]  /*3610*/  FMUL R37, R37, 1.4426950216293334961 ;  /* 0x3fb8aa3b25257820 */ /* 0x000fe20000400000 */
[----:B------:R-:W-:Y:S02]  /*3620*/  FADD R32, R32, 1 ;  /* 0x3f80000020207421 */ /* 0x000fe40000000000 */
[----:B------:R0:W2:Y:S02]  /*3630*/  @P0 LDG.E.128 R48, desc[UR6][R28.64] ;  /* 0x000000061c300981 */ /* 0x0000a4000c1e1d00 */
[----:B------:R-:W-:-:S02]  /*3640*/  FSETP.GEU.AND P4, PT, R37, -126, PT ;  /* 0xc2fc00002500780b */ /* 0x000fc40003f8e000 */
[----:B------:R-:W-:Y:S01]  /*3650*/  FSETP.GT.AND P6, PT, R32, 8.50705917302346158658e+37, PT ;  /* 0x7e8000002000780b */ /* 0x000fe20003fc4000 */
[----:B------:R-:W-:-:S10]  /*3660*/  FFMA R55, R55, R30, -R88 ;  /* 0x0000001e37377223 */ /* 0x000fd40000000858 */
[----:B------:R-:W-:Y:S02]  /*3670*/  @!P4 FMUL R37, R37, 0.5 ;  /* 0x3f0000002525c820 */ /* 0x000fe40000400000 */
[----:B------:R-:W-:Y:S02]  /*3680*/  @P6 FMUL R32, R32, 0.25 ;  /* 0x3e80000020206820 */ /* 0x000fe40000400000 */
[----:B------:R-:W1:Y:S08]  /*3690*/  MUFU.EX2 R30, R37 ;  /* 0x00000025001e7308 */ /* 0x000e700000000800 */
[----:B------:R-:W3:Y:S01]  /*36a0*/  MUFU.RCP R32, R32 ;  /* 0x0000002000207308 */ /* 0x000ee20000001000 */
[----:B------:R-:W-:Y:S01]  /*36b0*/  FSEL R35, R74, 1, P6 ;  /* 0x3f8000004a237808 */ /* 0x000fe20003000000 */
[----:B-1----:R-:W-:-:S04]  /*36c0*/  @!P4 FMUL R30, R30, R30 ;  /* 0x0000001e1e1ec220 */ /* 0x002fc80000400000 */
[----:B---3--:R-:W-:Y:S01]  /*36d0*/  FMUL R34, R32, R35 ;  /* 0x0000002320227220 */ /* 0x008fe20000400000 */
[----:B------:R-:W-:-:S05]  /*36e0*/  FADD R32, R30, 1 ;  /* 0x3f8000001e207421 */ /* 0x000fca0000000000 */
[----:B------:R-:W-:-:S13]  /*36f0*/  FSETP.GT.AND P4, PT, R32, 8.50705917302346158658e+37, PT ;  /* 0x7e8000002000780b */ /* 0x000fda0003f84000 */
[----:B------:R-:W-:-:S06]  /*3700*/  @P4 FMUL R32, R32, 0.25 ;  /* 0x3e80000020204820 */ /* 0x000fcc0000400000 */
[----:B------:R-:W1:Y:S01]  /*3710*/  MUFU.RCP R32, R32 ;  /* 0x0000002000207308 */ /* 0x000e620000001000 */
[----:B------:R-:W-:Y:S01]  /*3720*/  FFMA R99, R33, R31, -R96 ;  /* 0x0000001f21637223 */ /* 0x000fe20000000860 */
[----:B------:R-:W-:Y:S02]  /*3730*/  FSEL R31, R74, 1, P4 ;  /* 0x3f8000004a1f7808 */ /* 0x000fe40002000000 */
[----:B------:R-:W-:Y:S01]  /*3740*/  IADD3 R44, P4, R83, UR4, RZ ;  /* 0x00000004532c7c10 */ /* 0x000fe2000ff9e0ff */
[----:B-----5:R-:W-:-:S03]  /*3750*/  FFMA R24, R34, R24, -R53 ;  /* 0x0000001822187223 */ /* 0x020fc60000000835 */
[----:B------:R-:W-:Y:S02]  /*3760*/  IADD3.X R45, R84, UR5, RZ, P4, !PT ;  /* 0x00000005542d7c10 */ /* 0x000fe4000a7fe4ff */
[----:B------:R-:W-:Y:S02]  /*3770*/  IADD3 R36, P4, R70, UR8, RZ ;  /* 0x0000000846247c10 */ /* 0x000fe4000ff9e0ff */
[----:B0-----:R-:W-:Y:S02]  /*3780*/  CS2R R28, SRZ ;  /* 0x00000000001c7805 */ /* 0x001fe4000001ff00 */
[----:B------:R-:W-:Y:S01]  /*3790*/  CS2R R34, SRZ ;  /* 0x0000000000227805 */ /* 0x000fe2000001ff00 */
[----:B-1----:R-:W-:Y:S01]  /*37a0*/  FMUL R97, R32, R31 ;  /* 0x0000001f20617220 */ /* 0x002fe20000400000 */
[----:B------:R-:W-:Y:S02]  /*37b0*/  CS2R R30, SRZ ;  /* 0x00000000001e7805 */ /* 0x000fe4000001ff00 */
[----:B------:R-:W-:-:S02]  /*37c0*/  CS2R R32, SRZ ;  /* 0x0000000000207805 */ /* 0x000fc4000001ff00 */
[----:B------:R-:W-:Y:S02]  /*37d0*/  IADD3.X R37, R71, UR9, RZ, P4, !PT ;  /* 0x0000000947257c10 */ /* 0x000fe4000a7fe4ff */
[----:B------:R0:W3:Y:S04]  /*37e0*/  @P0 LDG.E.128 R28, desc[UR6][R44.64] ;  /* 0x000000062c1c0981 */ /* 0x0000e8000c1e1d00 */
[----:B------:R1:W4:Y:S01]  /*37f0*/  @P1 LDG.E.128 R32, desc[UR6][R36.64] ;  /* 0x0000000624201981 */ /* 0x000322000c1e1d00 */
[----:B------:R-:W-:Y:S01]  /*3800*/  FADD R38, RZ, -R38 ;  /* 0x80000026ff267221 */ /* 0x000fe20000000000 */
[----:B------:R-:W-:-:S03]  /*3810*/  FADD R39, RZ, -R39 ;  /* 0x80000027ff277221 */ /* 0x000fc60000000000 */
[----:B------:R-:W-:Y:S01]  /*3820*/  FMUL R38, R38, 1.4426950216293334961 ;  /* 0x3fb8aa3b26267820 */ /* 0x000fe20000400000 */
[----:B------:R-:W-:Y:S01]  /*3830*/  FFMA R78, R46, R5, R91 ;  /* 0x000000052e4e7223 */ /* 0x000fe2000000005b */
[----:B------:R-:W-:-:S03]  /*3840*/  FMUL R46, R39, 1.4426950216293334961 ;  /* 0x3fb8aa3b272e7820 */ /* 0x000fc60000400000 */
[----:B------:R-:W-:Y:S02]  /*3850*/  FSETP.GEU.AND P4, PT, R38, -126, PT ;  /* 0xc2fc00002600780b */ /* 0x000fe40003f8e000 */
[----:B------:R-:W-:-:S11]  /*3860*/  FSETP.GEU.AND P5, PT, R46, -126, PT ;  /* 0xc2fc00002e00780b */ /* 0x000fd60003fae000 */
[----:B------:R-:W-:Y:S02]  /*3870*/  @!P4 FMUL R38, R38, 0.5 ;  /* 0x3f0000002626c820 */ /* 0x000fe40000400000 */
[----:B------:R-:W-:Y:S02]  /*3880*/  @!P5 FMUL R46, R46, 0.5 ;  /* 0x3f0000002e2ed820 */ /* 0x000fe40000400000 */
[----:B------:R-:W5:Y:S08]  /*3890*/  MUFU.EX2 R39, R38 ;  /* 0x0000002600277308 */ /* 0x000f700000000800 */
[----:B0-----:R-:W0:Y:S01]  /*38a0*/  MUFU.EX2 R45, R46 ;  /* 0x0000002e002d7308 */ /* 0x001e220000000800 */
[----:B------:R-:W-:Y:S01]  /*38b0*/  FFMA R77, R47, R5, R98 ;  /* 0x000000052f4d7223 */ /* 0x000fe20000000062 */
[----:B-----5:R-:W-:-:S04]  /*38c0*/  @!P4 FMUL R39, R39, R39 ;  /* 0x000000272727c220 */ /* 0x020fc80000400000 */
[----:B------:R-:W-:Y:S01]  /*38d0*/  FADD R47, R39, 1 ;  /* 0x3f800000272f7421 */ /* 0x000fe20000000000 */
[----:B0-----:R-:W-:-:S04]  /*38e0*/  @!P5 FMUL R45, R45, R45 ;  /* 0x0000002d2d2dd220 */ /* 0x001fc80000400000 */
[----:B------:R-:W-:Y:S02]  /*38f0*/  FSETP.GT.AND P4, PT, R47, 8.50705917302346158658e+37, PT ;  /* 0x7e8000002f00780b */ /* 0x000fe40003f84000 */
[----:B------:R-:W-:Y:S01]  /*3900*/  IADD3 R44, P5, R70, UR4, RZ ;  /* 0x00000004462c7c10 */ /* 0x000fe2000ffbe0ff */
[----:B------:R-:W-:-:S03]  /*3910*/  FADD R83, R45, 1 ;  /* 0x3f8000002d537421 */ /* 0x000fc60000000000 */
[----:B------:R-:W-:Y:S02]  /*3920*/  IADD3.X R45, R71, UR5, RZ, P5, !PT ;  /* 0x00000005472d7c10 */ /* 0x000fe4000affe4ff */
[----:B------:R-:W-:-:S05]  /*3930*/  FSETP.GT.AND P5, PT, R83, 8.50705917302346158658e+37, PT ;  /* 0x7e8000005300780b */ /* 0x000fca0003fa4000 */
[----:B------:R-:W-:-:S06]  /*3940*/  @P4 FMUL R47, R47, 0.25 ;  /* 0x3e8000002f2f4820 */ /* 0x000fcc0000400000 */
[----:B------:R-:W0:Y:S02]  /*3950*/  MUFU.RCP R47, R47 ;  /* 0x0000002f002f7308 */ /* 0x000e240000001000 */
[----:B------:R-:W-:Y:S01]  /*3960*/  @P5 FMUL R83, R83, 0.25 ;  /* 0x3e80000053535820 */ /* 0x000fe20000400000 */
[----:B------:R-:W-:-:S05]  /*3970*/  FSEL R46, R74, 1, P4 ;  /* 0x3f8000004a2e7808 */ /* 0x000fca0002000000 */
[----:B------:R-:W5:Y:S01]  /*3980*/  MUFU.RCP R83, R83 ;  /* 0x0000005300537308 */ /* 0x000f620000001000 */
[----:B------:R-:W-:Y:S01]  /*3990*/  FFMA R97, R97, R25, -R52 ;  /* 0x0000001961617223 */ /* 0x000fe20000000834 */
[----:B-1----:R-:W-:Y:S02]  /*39a0*/  CS2R R36, SRZ ;  /* 0x0000000000247805 */ /* 0x002fe4000001ff00 */
[----:B------:R-:W-:Y:S01]  /*39b0*/  CS2R R38, SRZ ;  /* 0x0000000000267805 */ /* 0x000fe2000001ff00 */
[-C--:B------:R-:W-:Y:S01]  /*39c0*/  FFMA R82, R81, R13.reuse, R90 ;  /* 0x0000000d51527223 */ /* 0x080fe2000000005a */
[----:B0-----:R-:W-:Y:S01]  /*39d0*/  FMUL R25, R47, R46 ;  /* 0x0000002e2f197220 */ /* 0x001fe20000400000 */
[----:B------:R-:W-:Y:S01]  /*39e0*/  FSEL R46, R74, 1, P5 ;  /* 0x3f8000004a2e7808 */ /* 0x000fe20002800000 */
[----:B------:R-:W-:Y:S01]  /*39f0*/  FFMA R81, R95, R13, R92 ;  /* 0x0000000d5f517223 */ /* 0x000fe2000000005c */
[----:B------:R-:W-:Y:S01]  /*3a00*/  IADD3 R92, P4, R68, UR8, RZ ;  /* 0x00000008445c7c10 */ /* 0x000fe2000ff9e0ff */
[----:B------:R-:W-:Y:S01]  /*3a10*/  FFMA R95, R25, R26, -R54 ;  /* 0x0000001a195f7223 */ /* 0x000fe20000000836 */
[----:B------:R0:W4:Y:S01]  /*3a20*/  @P1 LDG.E.128 R36, desc[UR6][R44.64] ;  /* 0x000000062c241981 */ /* 0x000122000c1e1d00 */
[----:B------:R-:W-:Y:S01]  /*3a30*/  FFMA R80, R80, R5, R93 ;  /* 0x0000000550507223 */ /* 0x000fe2000000005d */
[----:B-----5:R-:W-:Y:S01]  /*3a40*/  FMUL R25, R83, R46 ;  /* 0x0000002e53197220 */ /* 0x020fe20000400000 */
[----:B------:R-:W-:-:S02]  /*3a50*/  CS2R R46, SRZ ;  /* 0x00000000002e7805 */ /* 0x000fc4000001ff00 */
[----:B------:R-:W-:Y:S02]  /*3a60*/  IADD3.X R93, R69, UR9, RZ, P4, !PT ;  /* 0x00000009455d7c10 */ /* 0x000fe4000a7fe4ff */
[----:B0-----:R-:W-:-:S06]  /*3a70*/  CS2R R44, SRZ ;  /* 0x00000000002c7805 */ /* 0x001fcc000001ff00 */
[----:B------:R-:W5:Y:S01]  /*3a80*/  @P2 LDG.E.128 R44, desc[UR6][R92.64] ;  /* 0x000000065c2c2981 */ /* 0x000f62000c1e1d00 */
[----:B------:R-:W-:Y:S01]  /*3a90*/  IADD3 R90, P4, R68, UR4, RZ ;  /* 0x00000004445a7c10 */ /* 0x000fe2000ff9e0ff */
[----:B------:R-:W-:Y:S01]  /*3aa0*/  FFMA R68, R24, R7, R53 ;  /* 0x0000000718447223 */ /* 0x000fe20000000035 */
[----:B------:R-:W-:Y:S02]  /*3ab0*/  FFMA R71, R55, R13, R88 ;  /* 0x0000000d37477223 */ /* 0x000fe40000000058 */
[----:B------:R-:W-:Y:S01]  /*3ac0*/  IADD3.X R91, R69, UR5, RZ, P4, !PT ;  /* 0x00000005455b7c10 */ /* 0x000fe2000a7fe4ff */
[----:B------:R-:W-:Y:S01]  /*3ad0*/  FFMA R84, R97, R7, R52 ;  /* 0x0000000761547223 */ /* 0x000fe20000000034 */
[----:B------:R-:W-:Y:S01]  /*3ae0*/  FFMA R70, R99, R13, R96 ;  /* 0x0000000d63467223 */ /* 0x000fe20000000060 */
[----:B------:R-:W-:Y:S01]  /*3af0*/  FFMA R99, R25, R27, -R94 ;  /* 0x0000001b19637223 */ /* 0x000fe2000000085e */
[----:B------:R-:W-:Y:S02]  /*3b00*/  CS2R R24, SRZ ;  /* 0x0000000000187805 */ /* 0x000fe4000001ff00 */
[----:B------:R-:W-:-:S06]  /*3b10*/  CS2R R26, SRZ ;  /* 0x00000000001a7805 */ /* 0x000fcc000001ff00 */
[----:B------:R0:W5:Y:S01]  /*3b20*/  @P2 LDG.E.128 R24, desc[UR6][R90.64] ;  /* 0x000000065a182981 */ /* 0x000162000c1e1d00 */
[----:B--2---:R-:W-:-:S04]  /*3b30*/  FADD R48, RZ, -R48 ;  /* 0x80000030ff307221 */ /* 0x004fc80000000000 */
[----:B------:R-:W-:Y:S01]  /*3b40*/  FMUL R48, R48, 1.4426950216293334961 ;  /* 0x3fb8aa3b30307820 */ /* 0x000fe20000400000 */
[----:B------:R-:W-:-:S04]  /*3b50*/  FADD R49, RZ, -R49 ;  /* 0x80000031ff317221 */ /* 0x000fc80000000000 */
[----:B------:R-:W-:Y:S01]  /*3b60*/  FSETP.GEU.AND P5, PT, R48, -126, PT ;  /* 0xc2fc00003000780b */ /* 0x000fe20003fae000 */
[----:B------:R-:W-:Y:S01]  /*3b70*/  FMUL R53, R49, 1.4426950216293334961 ;  /* 0x3fb8aa3b31357820 */ /* 0x000fe20000400000 */
[----:B------:R-:W-:-:S04]  /*3b80*/  FADD R50, RZ, -R50 ;  /* 0x80000032ff327221 */ /* 0x000fc80000000000 */
[----:B------:R-:W-:Y:S01]  /*3b90*/  FSETP.GEU.AND P6, PT, R53, -126, PT ;  /* 0xc2fc00003500780b */ /* 0x000fe20003fce000 */
[----:B------:R-:W-:-:S06]  /*3ba0*/  FMUL R55, R50, 1.4426950216293334961 ;  /* 0x3fb8aa3b32377820 */ /* 0x000fcc0000400000 */
[----:B------:R-:W-:Y:S01]  /*3bb0*/  @!P5 FMUL R48, R48, 0.5 ;  /* 0x3f0000003030d820 */ /* 0x000fe20000400000 */
[----:B------:R-:W-:-:S03]  /*3bc0*/  FSETP.GEU.AND P4, PT, R55, -126, PT ;  /* 0xc2fc00003700780b */ /* 0x000fc60003f8e000 */
[----:B------:R-:W1:Y:S02]  /*3bd0*/  MUFU.EX2 R49, R48 ;  /* 0x0000003000317308 */ /* 0x000e640000000800 */
[----:B------:R-:W-:-:S06]  /*3be0*/  @!P6 FMUL R53, R53, 0.5 ;  /* 0x3f0000003535e820 */ /* 0x000fcc0000400000 */
[----:B------:R-:W2:Y:S02]  /*3bf0*/  MUFU.EX2 R50, R53 ;  /* 0x0000003500327308 */ /* 0x000ea40000000800 */
[----:B------:R-:W-:Y:S01]  /*3c00*/  @!P4 FMUL R55, R55, 0.5 ;  /* 0x3f0000003737c820 */ /* 0x000fe20000400000 */
[----:B-1----:R-:W-:-:S05]  /*3c10*/  @!P5 FMUL R49, R49, R49 ;  /* 0x000000313131d220 */ /* 0x002fca0000400000 */
[----:B------:R-:W1:Y:S01]  /*3c20*/  MUFU.EX2 R69, R55 ;  /* 0x0000003700457308 */ /* 0x000e620000000800 */
[----:B------:R-:W-:Y:S01]  /*3c30*/  FADD R49, R49, 1 ;  /* 0x3f80000031317421 */ /* 0x000fe20000000000 */
[----:B--2---:R-:W-:-:S04]  /*3c40*/  @!P6 FMUL R50, R50, R50 ;  /* 0x000000323232e220 */ /* 0x004fc80000400000 */
[----:B------:R-:W-:Y:S01]  /*3c50*/  FSETP.GT.AND P6, PT, R49, 8.50705917302346158658e+37, PT ;  /* 0x7e8000003100780b */ /* 0x000fe20003fc4000 */
[----:B------:R-:W-:Y:S01]  /*3c60*/  FADD R50, R50, 1 ;  /* 0x3f80000032327421 */ /* 0x000fe20000000000 */
[----:B-1----:R-:W-:-:S04]  /*3c70*/  @!P4 FMUL R69, R69, R69 ;  /* 0x000000454545c220 */ /* 0x002fc80000400000 */
[----:B------:R-:W-:Y:S01]  /*3c80*/  FSETP.GT.AND P5, PT, R50, 8.50705917302346158658e+37, PT ;  /* 0x7e8000003200780b */ /* 0x000fe20003fa4000 */
[----:B------:R-:W-:-:S06]  /*3c90*/  FADD R48, R69, 1 ;  /* 0x3f80000045307421 */ /* 0x000fcc0000000000 */
[----:B------:R-:W-:Y:S01]  /*3ca0*/  @P6 FMUL R49, R49, 0.25 ;  /* 0x3e80000031316820 */ /* 0x000fe20000400000 */
[----:B------:R-:W-:-:S05]  /*3cb0*/  FSETP.GT.AND P4, PT, R48, 8.50705917302346158658e+37, PT ;  /* 0x7e8000003000780b */ /* 0x000fca0003f84000 */
[----:B------:R-:W1:Y:S01]  /*3cc0*/  MUFU.RCP R49, R49 ;  /* 0x0000003100317308 */ /* 0x000e620000001000 */
[----:B------:R-:W-:Y:S01]  /*3cd0*/  @P5 FMUL R50, R50, 0.25 ;  /* 0x3e80000032325820 */ /* 0x000fe20000400000 */
[----:B------:R-:W-:Y:S01]  /*3ce0*/  FADD R51, RZ, -R51 ;  /* 0x80000033ff337221 */ /* 0x000fe20000000000 */
[----:B------:R-:W-:-:S05]  /*3cf0*/  FSEL R52, R74, 1, P6 ;  /* 0x3f8000004a347808 */ /* 0x000fca0003000000 */
[----:B------:R-:W2:Y:S01]  /*3d00*/  MUFU.RCP R50, R50 ;  /* 0x0000003200327308 */ /* 0x000ea20000001000 */
[----:B------:R-:W-:Y:S01]  /*3d10*/  @P4 FMUL R48, R48, 0.25 ;  /* 0x3e80000030304820 */ /* 0x000fe20000400000 */
[----:B------:R-:W-:Y:S01]  /*3d20*/  FMUL R51, R51, 1.4426950216293334961 ;  /* 0x3fb8aa3b33337820 */ /* 0x000fe20000400000 */
[----:B-1----:R-:W-:-:S05]  /*3d30*/  FMUL R52, R49, R52 ;  /* 0x0000003431347220 */ /* 0x002fca0000400000 */
[----:B------:R-:W1:Y:S01]  /*3d40*/  MUFU.RCP R48, R48 ;  /* 0x0000003000307308 */ /* 0x000e620000001000 */
[----:B------:R-:W-:Y:S01]  /*3d50*/  FSETP.GEU.AND P6, PT, R51, -126, PT ;  /* 0xc2fc00003300780b */ /* 0x000fe20003fce000 */
[----:B---3--:R-:W-:Y:S01]  /*3d60*/  FFMA R88, R52, R28, -R85 ;  /* 0x0000001c34587223 */ /* 0x008fe20000000855 */
[----:B------:R-:W-:Y:S01]  /*3d70*/  FSEL R49, R74, 1, P5 ;  /* 0x3f8000004a317808 */ /* 0x000fe20002800000 */
[----:B----4-:R-:W-:-:S04]  /*3d80*/  FADD R28, RZ, -R32 ;  /* 0x80000020ff1c7221 */ /* 0x010fc80000000000 */
[----:B0-----:R-:W-:Y:S01]  /*3d90*/  FMUL R90, R28, 1.4426950216293334961 ;  /* 0x3fb8aa3b1c5a7820 */ /* 0x001fe20000400000 */
[----:B--2---:R-:W-:Y:S01]  /*3da0*/  FMUL R32, R50, R49 ;  /* 0x0000003132207220 */ /* 0x004fe20000400000 */
[----:B------:R-:W-:-:S03]  /*3db0*/  FSEL R49, R74, 1, P4 ;  /* 0x3f8000004a317808 */ /* 0x000fc60002000000 */
[----:B------:R-:W-:Y:S01]  /*3dc0*/  FSETP.GEU.AND P4, PT, R90, -126, PT ;  /* 0xc2fc00005a00780b */ /* 0x000fe20003f8e000 */
[----:B------:R-:W-:Y:S01]  /*3dd0*/  @!P6 FMUL R51, R51, 0.5 ;  /* 0x3f0000003333e820 */ /* 0x000fe20000400000 */
[----:B-1----:R-:W-:Y:S01]  /*3de0*/  FMUL R50, R48, R49 ;  /* 0x0000003130327220 */ /* 0x002fe20000400000 */
[----:B------:R-:W-:Y:S01]  /*3df0*/  IADD3 R48, P5, R66, UR8, RZ ;  /* 0x0000000842307c10 */ /* 0x000fe2000ffbe0ff */
[----:B------:R-:W-:Y:S01]  /*3e00*/  FFMA R83, R95, R7, R54 ;  /* 0x000000075f537223 */ /* 0x000fe20000000036 */
[----:B------:R-:W0:Y:S01]  /*3e10*/  MUFU.EX2 R28, R51 ;  /* 0x00000033001c7308 */ /* 0x000e220000000800 */
[----:B------:R-:W-:Y:S02]  /*3e20*/  CS2R R52, SRZ ;  /* 0x0000000000347805 */ /* 0x000fe4000001ff00 */
[----:B------:R-:W-:Y:S02]  /*3e30*/  CS2R R54, SRZ ;  /* 0x0000000000367805 */ /* 0x000fe4000001ff00 */
[----:B------:R-:W-:-:S03]  /*3e40*/  IADD3.X R49, R67, UR9, RZ, P5, !PT ;  /* 0x0000000943317c10 */ /* 0x000fc6000affe4ff */
[----:B------:R-:W-:Y:S02]  /*3e50*/  @!P4 FMUL R90, R90, 0.5 ;  /* 0x3f0000005a5ac820 */ /* 0x000fe40000400000 */
[----:B------:R1:W2:Y:S02]  /*3e60*/  @P3 LDG.E.128 R52, desc[UR6][R48.64] ;  /* 0x0000000630343981 */ /* 0x0002a4000c1e1d00 */
[----:B------:R-:W3:Y:S01]  /*3e70*/  MUFU.EX2 R91, R90 ;  /* 0x0000005a005b7308 */ /* 0x000ee20000000800 */
[----:B0-----:R-:W-:-:S04]  /*3e80*/  @!P6 FMUL R28, R28, R28 ;  /* 0x0000001c1c1ce220 */ /* 0x001fc80000400000 */
[----:B------:R-:W-:-:S05]  /*3e90*/  FADD R28, R28, 1 ;  /* 0x3f8000001c1c7421 */ /* 0x000fca0000000000 */
[----:B------:R-:W-:Y:S01]  /*3ea0*/  FSETP.GT.AND P5, PT, R28, 8.50705917302346158658e+37, PT ;  /* 0x7e8000001c00780b */ /* 0x000fe20003fa4000 */
[----:B---3--:R-:W-:-:S04]  /*3eb0*/  @!P4 FMUL R91, R91, R91 ;  /* 0x0000005b5b5bc220 */ /* 0x008fc80000400000 */
[----:B------:R-:W-:-:S05]  /*3ec0*/  FADD R92, R91, 1 ;  /* 0x3f8000005b5c7421 */ /* 0x000fca0000000000 */
[----:B------:R-:W-:-:S03]  /*3ed0*/  FSETP.GT.AND P4, PT, R92, 8.50705917302346158658e+37, PT ;  /* 0x7e8000005c00780b */ /* 0x000fc60003f84000 */
[----:B------:R-:W-:-:S06]  /*3ee0*/  @P5 FMUL R28, R28, 0.25 ;  /* 0x3e8000001c1c5820 */ /* 0x000fcc0000400000 */
[----:B------:R-:W0:Y:S01]  /*3ef0*/  MUFU.RCP R28, R28 ;  /* 0x0000001c001c7308 */ /* 0x000e220000001000 */
[----:B------:R-:W-:-:S03]  /*3f00*/  FFMA R32, R32, R29, -R87 ;  /* 0x0000001d20207223 */ /* 0x000fc60000000857 */
[----:B------:R-:W-:Y:S01]  /*3f10*/  @P4 FMUL R92, R92, 0.25 ;  /* 0x3e8000005c5c4820 */ /* 0x000fe20000400000 */
[----:B------:R-:W-:-:S05]  /*3f20*/  FSEL R29, R74, 1, P5 ;  /* 0x3f8000004a1d7808 */ /* 0x000fca0002800000 */
[----:B------:R-:W3:Y:S01]  /*3f30*/  MUFU.RCP R92, R92 ;  /* 0x0000005c005c7308 */ /* 0x000ee20000001000 */
[----:B0-----:R-:W-:Y:S01]  /*3f40*/  FMUL R29, R28, R29 ;  /* 0x0000001d1c1d7220 */ /* 0x001fe20000400000 */
[----:B------:R-:W-:Y:S01]  /*3f50*/  IADD3 R90, P5, R66, UR4, RZ ;  /* 0x00000004425a7c10 */ /* 0x000fe2000ffbe0ff */
[----:B------:R-:W-:Y:S02]  /*3f60*/  FFMA R30, R50, R30, -R89 ;  /* 0x0000001e321e7223 */ /* 0x000fe40000000859 */
[----:B------:R-:W-:Y:S01]  /*3f70*/  FFMA R93, R29, R31, -R86 ;  /* 0x0000001f1d5d7223 */ /* 0x000fe20000000856 */
[----:B------:R-:W-:Y:S01]  /*3f80*/  FSEL R29, R74, 1, P4 ;  /* 0x3f8000004a1d7808 */ /* 0x000fe20002000000 */
[-C--:B------:R-:W-:Y:S01]  /*3f90*/  FFMA R85, R88, R12.reuse, R85 ;  /* 0x0000000c58557223 */ /* 0x080fe20000000055 */
[----:B------:R-:W-:Y:S01]  /*3fa0*/  IADD3.X R91, R67, UR5, RZ, P5, !PT ;  /* 0x00000005435b7c10 */ /* 0x000fe2000affe4ff */
[-C--:B------:R-:W-:Y:S01]  /*3fb0*/  FFMA R67, R32, R12.reuse, R87 ;  /* 0x0000000c20437223 */ /* 0x080fe20000000057 */
[----:B------:R-:W-:Y:S01]  /*3fc0*/  IADD3 R88, P4, R75, UR8, RZ ;  /* 0x000000084b587c10 */ /* 0x000fe2000ff9e0ff */
[----:B------:R-:W-:Y:S01]  /*3fd0*/  FFMA R66, R30, R12, R89 ;  /* 0x0000000c1e427223 */ /* 0x000fe20000000059 */
[----:B------:R-:W-:Y:S01]  /*3fe0*/  CS2R R30, SRZ ;  /* 0x00000000001e7805 */ /* 0x000fe2000001ff00 */
[----:B---3--:R-:W-:Y:S01]  /*3ff0*/  FMUL R87, R92, R29 ;  /* 0x0000001d5c577220 */ /* 0x008fe20000400000 */
[----:B------:R-:W-:-:S02]  /*4000*/  CS2R R28, SRZ ;  /* 0x00000000001c7805 */ /* 0x000fc4000001ff00 */
[----:B------:R-:W-:-:S05]  /*4010*/  IADD3.X R89, R76, UR9, RZ, P4, !PT ;  /* 0x000000094c597c10 */ /* 0x000fca000a7fe4ff */
[----:B------:R-:W3:Y:S01]  /*4020*/  @P0 LDG.E.128 R28, desc[UR6][R88.64] ;  /* 0x00000006581c0981 */ /* 0x000ee2000c1e1d00 */
[----:B-1----:R-:W-:Y:S02]  /*4030*/  CS2R R48, SRZ ;  /* 0x0000000000307805 */ /* 0x002fe4000001ff00 */
[----:B------:R-:W-:Y:S01]  /*4040*/  CS2R R50, SRZ ;  /* 0x0000000000327805 */ /* 0x000fe2000001ff00 */
[----:B------:R-:W-:-:S05]  /*4050*/  FADD R33, RZ, -R33 ;  /* 0x80000021ff217221 */ /* 0x000fca0000000000 */
[----:B------:R0:W4:Y:S01]  /*4060*/  @P3 LDG.E.128 R48, desc[UR6][R90.64] ;  /* 0x000000065a303981 */ /* 0x000122000c1e1d00 */
[----:B------:R-:W-:-:S05]  /*4070*/  FMUL R33, R33, 1.4426950216293334961 ;  /* 0x3fb8aa3b21217820 */ /* 0x000fca0000400000 */
[----:B------:R-:W-:Y:S01]  /*4080*/  FSETP.GEU.AND P5, PT, R33, -126, PT ;  /* 0xc2fc00002100780b */ /* 0x000fe20003fae000 */
[----:B------:R-:W-:Y:S01]  /*4090*/  FADD R34, RZ, -R34 ;  /* 0x80000022ff227221 */ /* 0x000fe20000000000 */
[----:B------:R-:W-:-:S03]  /*40a0*/  FADD R35, RZ, -R35 ;  /* 0x80000023ff237221 */ /* 0x000fc60000000000 */
[----:B------:R-:W-:Y:S01]  /*40b0*/  FMUL R34, R34, 1.4426950216293334961 ;  /* 0x3fb8aa3b22227820 */ /* 0x000fe20000400000 */
[----:B0-----:R-:W-:-:S07]  /*40c0*/  FMUL R90, R35, 1.4426950216293334961 ;  /* 0x3fb8aa3b235a7820 */ /* 0x001fce0000400000 */
[----:B------:R-:W-:-:S04]  /*40d0*/  @!P5 FMUL R33, R33, 0.5 ;  /* 0x3f0000002121d820 */ /* 0x000fc80000400000 */
[----:B------:R-:W0:Y:S01]  /*40e0*/  MUFU.EX2 R32, R33 ;  /* 0x0000002100207308 */ /* 0x000e220000000800 */
[----:B------:R-:W-:Y:S01]  /*40f0*/  FSETP.GEU.AND P6, PT, R34, -126, PT ;  /* 0xc2fc00002200780b */ /* 0x000fe20003fce000 */
[----:B-----5:R-:W-:Y:S01]  /*4100*/  FADD R44, RZ, -R44 ;  /* 0x8000002cff2c7221 */ /* 0x020fe20000000000 */
[----:B------:R-:W-:-:S03]  /*4110*/  FSETP.GEU.AND P4, PT, R90, -126, PT ;  /* 0xc2fc00005a00780b */ /* 0x000fc60003f8e000 */
[----:B------:R-:W-:Y:S01]  /*4120*/  FMUL R44, R44, 1.4426950216293334961 ;  /* 0x3fb8aa3b2c2c7820 */ /* 0x000fe20000400000 */
[----:B0-----:R-:W-:-:S04]  /*4130*/  @!P5 FMUL R32, R32, R32 ;  /* 0x000000202020d220 */ /* 0x001fc80000400000 */
[----:B------:R-:W-:-:S03]  /*4140*/  FSETP.GEU.AND P5, PT, R44, -126, PT ;  /* 0xc2fc00002c00780b */ /* 0x000fc60003fae000 */
[----:B------:R-:W-:Y:S02]  /*4150*/  @!P6 FMUL R34, R34, 0.5 ;  /* 0x3f0000002222e820 */ /* 0x000fe40000400000 */
[----:B------:R-:W-:Y:S01]  /*4160*/  @!P4 FMUL R90, R90, 0.5 ;  /* 0x3f0000005a5ac820 */ /* 0x000fe20000400000 */
[----:B------:R-:W-:Y:S01]  /*4170*/  FADD R88, R32, 1 ;  /* 0x3f80000020587421 */ /* 0x000fe20000000000 */
[----:B------:R-:W0:Y:S08]  /*4180*/  MUFU.EX2 R35, R34 ;  /* 0x0000002200237308 */ /* 0x000e300000000800 */
[----:B------:R-:W1:Y:S01]  /*4190*/  MUFU.EX2 R32, R90 ;  /* 0x0000005a00207308 */ /* 0x000e620000000800 */
[----:B------:R-:W-:-:S07]  /*41a0*/  @!P5 FMUL R44, R44, 0.5 ;  /* 0x3f0000002c2cd820 */ /* 0x000fce0000400000 */
[----:B------:R-:W5:Y:S01]  /*41b0*/  MUFU.EX2 R33, R44 ;  /* 0x0000002c00217308 */ /* 0x000f620000000800 */
[----:B0-----:R-:W-:Y:S01]  /*41c0*/  @!P6 FMUL R35, R35, R35 ;  /* 0x000000232323e220 */ /* 0x001fe20000400000 */
[----:B------:R-:W-:Y:S01]  /*41d0*/  FSETP.GT.AND P6, PT, R88, 8.50705917302346158658e+37, PT ;  /* 0x7e8000005800780b */ /* 0x000fe20003fc4000 */
[----:B-1----:R-:W-:Y:S02]  /*41e0*/  @!P4 FMUL R32, R32, R32 ;  /* 0x000000202020c220 */ /* 0x002fe40000400000 */
[----:B------:R-:W-:Y:S02]  /*41f0*/  FADD R35, R35, 1 ;  /* 0x3f80000023237421 */ /* 0x000fe40000000000 */
[----:B------:R-:W-:Y:S01]  /*4200*/  FADD R34, R32, 1 ;  /* 0x3f80000020227421 */ /* 0x000fe20000000000 */
[----:B------:R-:W-:Y:S01]  /*4210*/  FSEL R89, R74, 1, P6 ;  /* 0x3f8000004a597808 */ /* 0x000fe20003000000 */
[----:B-----5:R-:W-:-:S03]  /*4220*/  @!P5 FMUL R33, R33, R33 ;  /* 0x000000212121d220 */ /* 0x020fc60000400000 */
[----:B------:R-:W-:-:S03]  /*4230*/  FSETP.GT.AND P5, PT, R34, 8.50705917302346158658e+37, PT ;  /* 0x7e8000002200780b */ /* 0x000fc60003fa4000 */
[----:B------:R-:W-:Y:S01]  /*4240*/  @P6 FMUL R88, R88, 0.25 ;  /* 0x3e80000058586820 */ /* 0x000fe20000400000 */
[----:B------:R-:W-:Y:S01]  /*4250*/  FSETP.GT.AND P6, PT, R35, 8.50705917302346158658e+37, PT ;  /* 0x7e8000002300780b */ /* 0x000fe20003fc4000 */
[----:B------:R-:W-:Y:S01]  /*4260*/  FADD R45, RZ, -R45 ;  /* 0x8000002dff2d7221 */ /* 0x000fe20000000000 */
[----:B------:R-:W-:-:S03]  /*4270*/  FADD R46, RZ, -R46 ;  /* 0x8000002eff2e7221 */ /* 0x000fc60000000000 */
[----:B------:R-:W-:Y:S01]  /*4280*/  FMUL R45, R45, 1.4426950216293334961 ;  /* 0x3fb8aa3b2d2d7820 */ /* 0x000fe20000400000 */
[----:B------:R-:W-:Y:S01]  /*4290*/  FMUL R46, R46, 1.4426950216293334961 ;  /* 0x3fb8aa3b2e2e7820 */ /* 0x000fe20000400000 */
[----:B------:R-:W-:Y:S01]  /*42a0*/  FADD R33, R33, 1 ;  /* 0x3f80000021217421 */ /* 0x000fe20000000000 */
[----:B------:R-:W-:Y:S01]  /*42b0*/  FSEL R91, R74, 1, P5 ;  /* 0x3f8000004a5b7808 */ /* 0x000fe20002800000 */
[----:B------:R-:W-:Y:S01]  /*42c0*/  FMUL R87, R87, R36 ;  /* 0x0000002457577220 */ /* 0x000fe20000400000 */
[----:B------:R-:W-:Y:S01]  /*42d0*/  FSETP.GEU.AND P4, PT, R45, -126, PT ;  /* 0xc2fc00002d00780b */ /* 0x000fe20003f8e000 */
[----:B------:R-:W-:Y:S01]  /*42e0*/  @P5 FMUL R34, R34, 0.25 ;  /* 0x3e80000022225820 */ /* 0x000fe20000400000 */
[----:B------:R-:W-:Y:S01]  /*42f0*/  FSETP.GEU.AND P5, PT, R46, -126, PT ;  /* 0xc2fc00002e00780b */ /* 0x000fe20003fae000 */
[----:B------:R-:W-:Y:S01]  /*4300*/  @P6 FMUL R35, R35, 0.25 ;  /* 0x3e80000023236820 */ /* 0x000fe20000400000 */
[----:B------:R-:W-:Y:S02]  /*4310*/  FSEL R36, R74, 1, P6 ;  /* 0x3f8000004a247808 */ /* 0x000fe40003000000 */
[----:B------:R-:W-:Y:S01]  /*4320*/  FSETP.GT.AND P6, PT, R33, 8.50705917302346158658e+37, PT ;  /* 0x7e8000002100780b */ /* 0x000fe20003fc4000 */
[----:B------:R-:W0:Y:S06]  /*4330*/  MUFU.RCP R88, R88 ;  /* 0x0000005800587308 */ /* 0x000e2c0000001000 */
[----:B------:R-:W-:-:S02]  /*4340*/  @!P4 FMUL R45, R45, 0.5 ;  /* 0x3f0000002d2dc820 */ /* 0x000fc40000400000 */
[----:B------:R-:W-:Y:S01]  /*4350*/  @!P5 FMUL R46, R46, 0.5 ;  /* 0x3f0000002e2ed820 */ /* 0x000fe20000400000 */
[----:B------:R-:W1:Y:S03]  /*4360*/  MUFU.RCP R35, R35 ;  /* 0x0000002300237308 */ /* 0x000e660000001000 */
[----:B------:R-:W-:-:S05]  /*4370*/  @P6 FMUL R33, R33, 0.25 ;  /* 0x3e80000021216820 */ /* 0x000fca0000400000 */
[----:B------:R-:W5:Y:S08]  /*4380*/  MUFU.EX2 R32, R46 ;  /* 0x0000002e00207308 */ /* 0x000f700000000800 */
[----:B------:R-:W0:Y:S08]  /*4390*/  MUFU.EX2 R45, R45 ;  /* 0x0000002d002d7308 */ /* 0x000e300000000800 */
[----:B------:R-:W5:Y:S08]  /*43a0*/  MUFU.RCP R34, R34 ;  /* 0x0000002200227308 */ /* 0x000f700000001000 */
[----:B------:R-:W5:Y:S01]  /*43b0*/  MUFU.RCP R33, R33 ;  /* 0x0000002100217308 */ /* 0x000f620000001000 */
[----:B0-----:R-:W-:Y:S01]  /*43c0*/  FMUL R92, R88, R89 ;  /* 0x00000059585c7220 */ /* 0x001fe20000400000 */
[----:B-1----:R-:W-:Y:S01]  /*43d0*/  FMUL R89, R35, R36 ;  /* 0x0000002423597220 */ /* 0x002fe20000400000 */
[----:B------:R-:W-:Y:S01]  /*43e0*/  FSEL R36, R74, 1, P6 ;  /* 0x3f8000004a247808 */ /* 0x000fe20003000000 */
[----:B-----5:R-:W-:Y:S01]  /*43f0*/  @!P5 FMUL R32, R32, R32 ;  /* 0x000000202020d220 */ /* 0x020fe20000400000 */
[----:B------:R-:W-:Y:S01]  /*4400*/  @!P4 FMUL R45, R45, R45 ;  /* 0x0000002d2d2dc220 */ /* 0x000fe20000400000 */
[----:B------:R-:W-:Y:S01]  /*4410*/  IADD3 R44, P5, R75, UR4, RZ ;  /* 0x000000044b2c7c10 */ /* 0x000fe2000ffbe0ff */
[----:B------:R-:W-:Y:S01]  /*4420*/  FMUL R88, R34, R91 ;  /* 0x0000005b22587220 */ /* 0x000fe20000400000 */
[----:B------:R-:W-:Y:S01]  /*4430*/  FADD R90, R32, 1 ;  /* 0x3f800000205a7421 */ /* 0x000fe20000000000 */
[----:B------:R-:W-:Y:S01]  /*4440*/  FMUL R91, R33, R36 ;  /* 0x00000024215b7220 */ /* 0x000fe20000400000 */
[----:B------:R-:W-:Y:S01]  /*4450*/  FADD R36, R45, 1 ;  /* 0x3f8000002d247421 */ /* 0x000fe20000000000 */
[----:B------:R-:W-:-:S02]  /*4460*/  IADD3.X R45, R76, UR5, RZ, P5, !PT ;  /* 0x000000054c2d7c10 */ /* 0x000fc4000affe4ff */
[----:B------:R-:W-:Y:S02]  /*4470*/  FSETP.GT.AND P5, PT, R90, 8.50705917302346158658e+37, PT ;  /* 0x7e8000005a00780b */ /* 0x000fe40003fa4000 */
[----:B------:R-:W-:Y:S01]  /*4480*/  FSETP.GT.AND P4, PT, R36, 8.50705917302346158658e+37, PT ;  /* 0x7e8000002400780b */ /* 0x000fe20003f84000 */
[----:B------:R-:W-:Y:S01]  /*4490*/  FADD R47, RZ, -R47 ;  /* 0x8000002fff2f7221 */ /* 0x000fe20000000000 */
[----:B------:R-:W-:-:S03]  /*44a0*/  FMUL R88, R88, R39 ;  /* 0x0000002758587220 */ /* 0x000fc60000400000 */
[----:B------:R-:W-:Y:S01]  /*44b0*/  FMUL R47, R47, 1.4426950216293334961 ;  /* 0x3fb8aa3b2f2f7820 */ /* 0x000fe20000400000 */
[----:B------:R-:W-:-:S05]  /*44c0*/  FSEL R39, R74, 1, P5 ;  /* 0x3f8000004a277808 */ /* 0x000fca0002800000 */
[----:B------:R-:W-:Y:S01]  /*44d0*/  @P5 FMUL R90, R90, 0.25 ;  /* 0x3e8000005a5a5820 */ /* 0x000fe20000400000 */
[----:B------:R-:W-:Y:S01]  /*44e0*/  FSETP.GEU.AND P5, PT, R47, -126, PT ;  /* 0xc2fc00002f00780b */ /* 0x000fe20003fae000 */
[----:B------:R-:W-:-:S04]  /*44f0*/  @P4 FMUL R36, R36, 0.25 ;  /* 0x3e80000024244820 */ /* 0x000fc80000400000 */
[----:B------:R-:W0:Y:S01]  /*4500*/  MUFU.RCP R90, R90 ;  /* 0x0000005a005a7308 */ /* 0x000e220000001000 */
[----:B------:R-:W-:Y:S02]  /*4510*/  CS2R R32, SRZ ;  /* 0x0000000000207805 */ /* 0x000fe4000001ff00 */
[----:B------:R-:W-:-:S05]  /*4520*/  CS2R R34, SRZ ;  /* 0x0000000000227805 */ /* 0x000fca000001ff00 */
[----:B------:R-:W1:Y:S01]  /*4530*/  MUFU.RCP R36, R36 ;  /* 0x0000002400247308 */ /* 0x000e620000001000 */
[----:B------:R-:W-:Y:S01]  /*4540*/  @!P5 FMUL R47, R47, 0.5 ;  /* 0x3f0000002f2fd820 */ /* 0x000fe20000400000 */
[----:B------:R-:W-:Y:S01]  /*4550*/  FMUL R76, R92, R37 ;  /* 0x000000255c4c7220 */ /* 0x000fe20000400000 */
[----:B------:R-:W-:Y:S01]  /*4560*/  FMUL R75, R89, R38 ;  /* 0x00000026594b7220 */ /* 0x000fe20000400000 */
[----:B------:R-:W-:Y:S01]  /*4570*/  FMUL R89, R91, R24 ;  /* 0x000000185b597220 */ /* 0x000fe20000400000 */
[----:B------:R-:W-:Y:S01]  /*4580*/  FSEL R37, R74, 1, P4 ;  /* 0x3f8000004a257808 */ /* 0x000fe20002000000 */
[----:B------:R5:W4:Y:S02]  /*4590*/  @P0 LDG.E.128 R32, desc[UR6][R44.64] ;  /* 0x000000062c200981 */ /* 0x000b24000c1e1d00 */
[----:B------:R-:W2:Y:S01]  /*45a0*/  MUFU.EX2 R24, R47 ;  /* 0x0000002f00187308 */ /* 0x000ea20000000800 */
[----:B0-----:R-:W-:Y:S01]  /*45b0*/  FMUL R91, R90, R39 ;  /* 0x000000275a5b7220 */ /* 0x001fe20000400000 */
[----:B------:R-:W-:-:S02]  /*45c0*/  CS2R R38, SRZ ;  /* 0x0000000000267805 */ /* 0x000fc4000001ff00 */
[----:B-----5:R-:W-:Y:S01]  /*45d0*/  IADD3 R44, P4, R64, UR8, RZ ;  /* 0x00000008402c7c10 */ /* 0x020fe2000ff9e0ff */
[----:B-1----:R-:W-:Y:S01]  /*45e0*/  FMUL R92, R36, R37 ;  /* 0x00000025245c7220 */ /* 0x002fe20000400000 */
[----:B------:R-:W-:Y:S02]  /*45f0*/  CS2R R36, SRZ ;  /* 0x0000000000247805 */ /* 0x000fe4000001ff00 */
[----:B------:R-:W-:-:S05]  /*4600*/  IADD3.X R45, R65, UR9, RZ, P4, !PT ;  /* 0x00000009412d7c10 */ /* 0x000fca000a7fe4ff */
        /* <DEDUP_REMOVED lines=10> */
[----:B------:R-:W-:-:S03]  /*46b0*/  @!P5 FMUL R24, R24, R24 ;  /* 0x000000181818d220 */ /* 0x000fc60000400000 */
[----:B0-----:R-:W0:Y:S01]  /*46c0*/  MUFU.EX2 R44, R46 ;  /* 0x0000002e002c7308 */ /* 0x001e220000000800 */
[----:B------:R-:W-:Y:S01]  /*46d0*/  FSETP.GEU.AND P5, PT, R54, -126, PT ;  /* 0xc2fc00003600780b */ /* 0x000fe20003fae000 */
[----:B------:R-:W-:Y:S01]  /*46e0*/  @!P4 FMUL R90, R90, 0.5 ;  /* 0x3f0000005a5ac820 */ /* 0x000fe20000400000 */
[----:B------:R-:W-:-:S05]  /*46f0*/  FADD R45, R24, 1 ;  /* 0x3f800000182d7421 */ /* 0x000fca0000000000 */
[----:B------:R-:W1:Y:S01]  /*4700*/  MUFU.EX2 R24, R90 ;  /* 0x0000005a00187308 */ /* 0x000e620000000800 */
[----:B------:R-:W-:Y:S01]  /*4710*/  FMUL R52, R92, R25 ;  /* 0x000000195c347220 */ /* 0x000fe20000400000 */
[----:B0-----:R-:W-:Y:S01]  /*4720*/  @!P6 FMUL R44, R44, R44 ;  /* 0x0000002c2c2ce220 */ /* 0x001fe20000400000 */
[----:B------:R-:W-:-:S03]  /*4730*/  FSETP.GT.AND P6, PT, R45, 8.50705917302346158658e+37, PT ;  /* 0x7e8000002d00780b */ /* 0x000fc60003fc4000 */
[----:B------:R-:W-:-:S04]  /*4740*/  @!P5 FMUL R54, R54, 0.5 ;  /* 0x3f0000003636d820 */ /* 0x000fc80000400000 */
[----:B------:R-:W0:Y:S01]  /*4750*/  MUFU.EX2 R25, R54 ;  /* 0x0000003600197308 */ /* 0x000e220000000800 */
[----:B-1----:R-:W-:Y:S01]  /*4760*/  @!P4 FMUL R24, R24, R24 ;  /* 0x000000181818c220 */ /* 0x002fe20000400000 */
[----:B------:R-:W-:Y:S01]  /*4770*/  FMUL R53, R91, R26 ;  /* 0x0000001a5b357220 */ /* 0x000fe20000400000 */
[----:B------:R-:W-:-:S03]  /*4780*/  FADD R44, R44, 1 ;  /* 0x3f8000002c2c7421 */ /* 0x000fc60000000000 */
[----:B------:R-:W-:Y:S01]  /*4790*/  @P6 FMUL R45, R45, 0.25 ;  /* 0x3e8000002d2d6820 */ /* 0x000fe20000400000 */
[----:B------:R-:W-:Y:S01]  /*47a0*/  FADD R26, R24, 1 ;  /* 0x3f800000181a7421 */ /* 0x000fe20000000000 */
[----:B------:R-:W-:-:S04]  /*47b0*/  FSEL R24, R74, 1, P6 ;  /* 0x3f8000004a187808 */ /* 0x000fc80003000000 */
[----:B------:R-:W1:Y:S01]  /*47c0*/  MUFU.RCP R45, R45 ;  /* 0x0000002d002d7308 */ /* 0x000e620000001000 */
[----:B0-----:R-:W-:Y:S01]  /*47d0*/  @!P5 FMUL R25, R25, R25 ;  /* 0x000000191919d220 */ /* 0x001fe20000400000 */
[----:B------:R-:W-:Y:S02]  /*47e0*/  FSETP.GT.AND P5, PT, R26, 8.50705917302346158658e+37, PT ;  /* 0x7e8000001a00780b */ /* 0x000fe40003fa4000 */
[----:B------:R-:W-:Y:S01]  /*47f0*/  FSETP.GT.AND P6, PT, R44, 8.50705917302346158658e+37, PT ;  /* 0x7e8000002c00780b */ /* 0x000fe20003fc4000 */
[----:B------:R-:W-:Y:S01]  /*4800*/  FADD R55, RZ, -R55 ;  /* 0x80000037ff377221 */ /* 0x000fe20000000000 */
[----:B---3--:R-:W-:-:S03]  /*4810*/  FADD R28, RZ, -R28 ;  /* 0x8000001cff1c7221 */ /* 0x008fc60000000000 */
[----:B------:R-:W-:Y:S01]  /*4820*/  FMUL R55, R55, 1.4426950216293334961 ;  /* 0x3fb8aa3b37377820 */ /* 0x000fe20000400000 */
[----:B------:R-:W-:Y:S01]  /*4830*/  FADD R25, R25, 1 ;  /* 0x3f80000019197421 */ /* 0x000fe20000000000 */
[----:B------:R-:W-:Y:S01]  /*4840*/  FMUL R28, R28, 1.4426950216293334961 ;  /* 0x3fb8aa3b1c1c7820 */ /* 0x000fe20000400000 */
[----:B------:R-:W-:Y:S02]  /*4850*/  FSEL R47, R74, 1, P5 ;  /* 0x3f8000004a2f7808 */ /* 0x000fe40002800000 */
[----:B------:R-:W-:Y:S01]  /*4860*/  FSETP.GEU.AND P4, PT, R55, -126, PT ;  /* 0xc2fc00003700780b */ /* 0x000fe20003f8e000 */
[----:B-1----:R-:W-:Y:S01]  /*4870*/  FMUL R54, R45, R24 ;  /* 0x000000182d367220 */ /* 0x002fe20000400000 */
[----:B------:R-:W-:Y:S01]  /*4880*/  @P5 FMUL R26, R26, 0.25 ;  /* 0x3e8000001a1a5820 */ /* 0x000fe20000400000 */
[----:B------:R-:W-:Y:S01]  /*4890*/  @P6 FMUL R44, R44, 0.25 ;  /* 0x3e8000002c2c6820 */ /* 0x000fe20000400000 */
[----:B------:R-:W-:Y:S02]  /*48a0*/  FSEL R45, R74, 1, P6 ;  /* 0x3f8000004a2d7808 */ /* 0x000fe40003000000 */
[----:B------:R-:W-:-:S02]  /*48b0*/  FSETP.GEU.AND P5, PT, R28, -126, PT ;  /* 0xc2fc00001c00780b */ /* 0x000fc40003fae000 */
[----:B------:R-:W-:-:S05]  /*48c0*/  FSETP.GT.AND P6, PT, R25, 8.50705917302346158658e+37, PT ;  /* 0x7e8000001900780b */ /* 0x000fca0003fc4000 */
[----:B------:R-:W-:-:S06]  /*48d0*/  @!P4 FMUL R55, R55, 0.5 ;  /* 0x3f0000003737c820 */ /* 0x000fcc0000400000 */
[----:B------:R-:W-:Y:S02]  /*48e0*/  @!P5 FMUL R28, R28, 0.5 ;  /* 0x3f0000001c1cd820 */ /* 0x000fe40000400000 */
[----:B------:R-:W-:Y:S01]  /*48f0*/  @P6 FMUL R25, R25, 0.25 ;  /* 0x3e80000019196820 */ /* 0x000fe20000400000 */
[----:B------:R-:W0:Y:S08]  /*4900*/  MUFU.EX2 R55, R55 ;  /* 0x0000003700377308 */ /* 0x000e300000000800 */
[----:B------:R-:W1:Y:S08]  /*4910*/  MUFU.EX2 R24, R28 ;  /* 0x0000001c00187308 */ /* 0x000e700000000800 */
[----:B------:R-:W2:Y:S08]  /*4920*/  MUFU.RCP R26, R26 ;  /* 0x0000001a001a7308 */ /* 0x000eb00000001000 */
[----:B------:R-:W3:Y:S01]  /*4930*/  MUFU.RCP R25, R25 ;  /* 0x0000001900197308 */ /* 0x000ee20000001000 */
[----:B------:R-:W-:Y:S01]  /*4940*/  FSEL R46, R74, 1, P6 ;  /* 0x3f8000004a2e7808 */ /* 0x000fe20003000000 */
[----:B0-----:R-:W-:Y:S01]  /*4950*/  @!P4 FMUL R55, R55, R55 ;  /* 0x000000373737c220 */ /* 0x001fe20000400000 */
[----:B-1----:R-:W-:Y:S01]  /*4960*/  @!P5 FMUL R24, R24, R24 ;  /* 0x000000181818d220 */ /* 0x002fe20000400000 */
[----:B------:R-:W-:Y:S01]  /*4970*/  FFMA R86, R93, R12, R86 ;  /* 0x0000000c5d567223 */ /* 0x000fe20000000056 */
[----:B------:R-:W-:Y:S01]  /*4980*/  IADD3 R64, P5, R64, UR4, RZ ;  /* 0x0000000440407c10 */ /* 0x000fe2000ffbe0ff */
[----:B--2---:R-:W-:Y:S01]  /*4990*/  FMUL R90, R26, R47 ;  /* 0x0000002f1a5a7220 */ /* 0x004fe20000400000 */
[----:B------:R-:W-:-:S02]  /*49a0*/  FADD R26, R55, 1 ;  /* 0x3f800000371a7421 */ /* 0x000fc40000000000 */
[----:B------:R-:W-:Y:S01]  /*49b0*/  IADD3.X R65, R65, UR5, RZ, P5, !PT ;  /* 0x0000000541417c10 */ /* 0x000fe2000affe4ff */
[----:B---3--:R-:W-:Y:S01]  /*49c0*/  FMUL R93, R25, R46 ;  /* 0x0000002e195d7220 */ /* 0x008fe20000400000 */
[----:B------:R-:W-:Y:S01]  /*49d0*/  FADD R25, R24, 1 ;  /* 0x3f80000018197421 */ /* 0x000fe20000000000 */
[----:B------:R-:W-:-:S04]  /*49e0*/  FSETP.GT.AND P4, PT, R26, 8.50705917302346158658e+37, PT ;  /* 0x7e8000001a00780b */ /* 0x000fc80003f84000 */
[----:B------:R-:W-:Y:S01]  /*49f0*/  FSETP.GT.AND P5, PT, R25, 8.50705917302346158658e+37, PT ;  /* 0x7e8000001900780b */ /* 0x000fe20003fa4000 */
[----:B------:R-:W0:Y:S08]  /*4a00*/  MUFU.RCP R44, R44 ;  /* 0x0000002c002c7308 */ /* 0x000e300000001000 */
[----:B------:R-:W-:-:S04]  /*4a10*/  @P4 FMUL R26, R26, 0.25 ;  /* 0x3e8000001a1a4820 */ /* 0x000fc80000400000 */
[----:B------:R-:W-:Y:S02]  /*4a20*/  @P5 FMUL R25, R25, 0.25 ;  /* 0x3e80000019195820 */ /* 0x000fe40000400000 */
[----:B------:R-:W1:Y:S01]  /*4a30*/  MUFU.RCP R26, R26 ;  /* 0x0000001a001a7308 */ /* 0x000e620000001000 */
[----:B0-----:R-:W-:-:S07]  /*4a40*/  FMUL R91, R44, R45 ;  /* 0x0000002d2c5b7220 */ /* 0x001fce0000400000 */
[----:B------:R-:W0:Y:S01]  /*4a50*/  MUFU.RCP R25, R25 ;  /* 0x0000001900197308 */ /* 0x000e220000001000 */
[----:B------:R-:W-:Y:S02]  /*4a60*/  CS2R R44, SRZ ;  /* 0x00000000002c7805 */ /* 0x000fe4000001ff00 */
[----:B------:R-:W-:Y:S01]  /*4a70*/  CS2R R46, SRZ ;  /* 0x00000000002e7805 */ /* 0x000fe2000001ff00 */
[----:B------:R-:W-:Y:S01]  /*4a80*/  FMUL R54, R54, R27 ;  /* 0x0000001b36367220 */ /* 0x000fe20000400000 */
[C---:B------:R-:W-:Y:S02]  /*4a90*/  FSEL R27, R74.reuse, 1, P4 ;  /* 0x3f8000004a1b7808 */ /* 0x040fe40002000000 */
[----:B------:R-:W-:Y:S01]  /*4aa0*/  FSEL R24, R74, 1, P5 ;  /* 0x3f8000004a187808 */ /* 0x000fe20002800000 */
[----:B----4-:R-:W-:Y:S01]  /*4ab0*/  FMUL R55, R91, R48 ;  /* 0x000000305b377220 */ /* 0x010fe20000400000 */
[----:B------:R-:W-:Y:S01]  /*4ac0*/  IADD3 R48, P4, R62, UR8, RZ ;  /* 0x000000083e307c10 */ /* 0x000fe2000ff9e0ff */
[----:B------:R1:W2:Y:S01]  /*4ad0*/  @P1 LDG.E.128 R44, desc[UR6][R64.64] ;  /* 0x00000006402c1981 */ /* 0x0002a2000c1e1d00 */
[----:B------:R-:W-:-:S02]  /*4ae0*/  FMUL R90, R90, R49 ;  /* 0x000000315a5a7220 */ /* 0x000fc40000400000 */
[----:B------:R-:W-:Y:S01]  /*4af0*/  IADD3.X R49, R63, UR9, RZ, P4, !PT ;  /* 0x000000093f317c10 */ /* 0x000fe2000a7fe4ff */
[----:B-1----:R-:W-:Y:S01]  /*4b00*/  FMUL R64, R26, R27 ;  /* 0x0000001b1a407220 */ /* 0x002fe20000400000 */
[----:B0-----:R-:W-:Y:S01]  /*4b10*/  FMUL R65, R25, R24 ;  /* 0x0000001819417220 */ /* 0x001fe20000400000 */
[----:B------:R-:W-:Y:S02]  /*4b20*/  CS2R R24, SRZ ;  /* 0x0000000000187805 */ /* 0x000fe4000001ff00 */
[----:B------:R-:W-:-:S06]  /*4b30*/  CS2R R26, SRZ ;  /* 0x00000000001a7805 */ /* 0x000fcc000001ff00 */
[----:B------:R0:W3:Y:S01]  /*4b40*/  @P2 LDG.E.128 R24, desc[UR6][R48.64] ;  /* 0x0000000630182981 */ /* 0x0000e2000c1e1d00 */
[----:B------:R-:W-:-:S04]  /*4b50*/  FADD R29, RZ, -R29 ;  /* 0x8000001dff1d7221 */ /* 0x000fc80000000000 */
[----:B------:R-:W-:-:S05]  /*4b60*/  FMUL R29, R29, 1.4426950216293334961 ;  /* 0x3fb8aa3b1d1d7820 */ /* 0x000fca0000400000 */
[----:B------:R-:W-:-:S13]  /*4b70*/  FSETP.GEU.AND P4, PT, R29, -126, PT ;  /* 0xc2fc00001d00780b */ /* 0x000fda0003f8e000 */
[----:B------:R-:W-:-:S04]  /*4b80*/  @!P4 FMUL R29, R29, 0.5 ;  /* 0x3f0000001d1dc820 */ /* 0x000fc80000400000 */
[----:B------:R-:W1:Y:S02]  /*4b90*/  MUFU.EX2 R28, R29 ;  /* 0x0000001d001c7308 */ /* 0x000e640000000800 */
[----:B-1----:R-:W-:-:S04]  /*4ba0*/  @!P4 FMUL R28, R28, R28 ;  /* 0x0000001c1c1cc220 */ /* 0x002fc80000400000 */
[----:B------:R-:W-:-:S05]  /*4bb0*/  FADD R28, R28, 1 ;  /* 0x3f8000001c1c7421 */ /* 0x000fca0000000000 */
[----:B------:R-:W-:-:S13]  /*4bc0*/  FSETP.GT.AND P4, PT, R28, 8.50705917302346158658e+37, PT ;  /* 0x7e8000001c00780b */ /* 0x000fda0003f84000 */
[----:B------:R-:W-:-:S06]  /*4bd0*/  @P4 FMUL R28, R28, 0.25 ;  /* 0x3e8000001c1c4820 */ /* 0x000fcc0000400000 */
[----:B------:R-:W1:Y:S01]  /*4be0*/  MUFU.RCP R28, R28 ;  /* 0x0000001c001c7308 */ /* 0x000e620000001000 */
[----:B0-----:R-:W-:Y:S01]  /*4bf0*/  FSEL R49, R74, 1, P4 ;  /* 0x3f8000004a317808 */ /* 0x001fe20002000000 */
[----:B------:R-:W-:Y:S01]  /*4c00*/  FMUL R65, R65, R32 ;  /* 0x0000002041417220 */ /* 0x000fe20000400000 */
[----:B------:R-:W-:Y:S01]  /*4c10*/  IADD3 R62, P4, R62, UR4, RZ ;  /* 0x000000043e3e7c10 */ /* 0x000fe2000ff9e0ff */
[----:B------:R-:W-:Y:S01]  /*4c20*/  FMUL R91, R93, R50 ;  /* 0x000000325d5b7220 */ /* 0x000fe20000400000 */
[----:B------:R-:W-:Y:S01]  /*4c30*/  FMUL R64, R64, R51 ;  /* 0x0000003340407220 */ /* 0x000fe20000400000 */
[----:B------:R-:W-:Y:S02]  /*4c40*/  CS2R R50, SRZ ;  /* 0x0000000000327805 */ /* 0x000fe4000001ff00 */
[----:B------:R-:W-:Y:S01]  /*4c50*/  IADD3.X R63, R63, UR5, RZ, P4, !PT ;  /* 0x000000053f3f7c10 */ /* 0x000fe2000a7fe4ff */
[----:B------:R-:W-:Y:S01]  /*4c60*/  FADD R30, RZ, -R30 ;  /* 0x8000001eff1e7221 */ /* 0x000fe20000000000 */
[----:B-1----:R-:W-:Y:S01]  /*4c70*/  FMUL R32, R28, R49 ;  /* 0x000000311c207220 */ /* 0x002fe20000400000 */
[----:B------:R-:W-:-:S02]  /*4c80*/  CS2R R48, SRZ ;  /* 0x0000000000307805 */ /* 0x000fc4000001ff00 */
[----:B------:R-:W-:-:S04]  /*4c90*/  FMUL R30, R30, 1.4426950216293334961 ;  /* 0x3fb8aa3b1e1e7820 */ /* 0x000fc80000400000 */
[----:B------:R0:W4:Y:S01]  /*4ca0*/  @P2 LDG.E.128 R48, desc[UR6][R62.64] ;  /* 0x000000063e302981 */ /* 0x000122000c1e1d00 */
[----:B------:R-:W-:Y:S01]  /*4cb0*/  FSETP.GEU.AND P4, PT, R30, -126, PT ;  /* 0xc2fc00001e00780b */ /* 0x000fe20003f8e000 */
[----:B------:R-:W-:-:S04]  /*4cc0*/  FADD R31, RZ, -R31 ;  /* 0x8000001fff1f7221 */ /* 0x000fc80000000000 */
[----:B------:R-:W-:Y:S01]  /*4cd0*/  FMUL R31, R31, 1.4426950216293334961 ;  /* 0x3fb8aa3b1f1f7820 */ /* 0x000fe20000400000 */
[----:B-----5:R-:W-:-:S04]  /*4ce0*/  FADD R36, RZ, -R36 ;  /* 0x80000024ff247221 */ /* 0x020fc80000000000 */
[----:B------:R-:W-:-:S03]  /*4cf0*/  FSETP.GEU.AND P5, PT, R31, -126, PT ;  /* 0xc2fc00001f00780b */ /* 0x000fc60003fae000 */
[----:B------:R-:W-:Y:S01]  /*4d00*/  @!P4 FMUL R30, R30, 0.5 ;  /* 0x3f0000001e1ec820 */ /* 0x000fe20000400000 */
[----:B------:R-:W-:-:S03]  /*4d10*/  FMUL R36, R36, 1.4426950216293334961 ;  /* 0x3fb8aa3b24247820 */ /* 0x000fc60000400000 */
[----:B------:R-:W1:Y:S02]  /*4d20*/  MUFU.EX2 R28, R30 ;  /* 0x0000001e001c7308 */ /* 0x000e640000000800 */
[----:B------:R-:W-:Y:S01]  /*4d30*/  FSETP.GEU.AND P6, PT, R36, -126, PT ;  /* 0xc2fc00002400780b */ /* 0x000fe20003fce000 */
[----:B------:R-:W-:-:S03]  /*4d40*/  FADD R37, RZ, -R37 ;  /* 0x80000025ff257221 */ /* 0x000fc60000000000 */
[----:B------:R-:W-:Y:S01]  /*4d50*/  @!P5 FMUL R31, R31, 0.5 ;  /* 0x3f0000001f1fd820 */ /* 0x000fe20000400000 */
[----:B0-----:R-:W-:-:S03]  /*4d60*/  FMUL R63, R37, 1.4426950216293334961 ;  /* 0x3fb8aa3b253f7820 */ /* 0x001fc60000400000 */
[----:B------:R-:W0:Y:S01]  /*4d70*/  MUFU.EX2 R29, R31 ;  /* 0x0000001f001d7308 */ /* 0x000e220000000800 */
[----:B-1----:R-:W-:Y:S01]  /*4d80*/  @!P4 FMUL R28, R28, R28 ;  /* 0x0000001c1c1cc220 */ /* 0x002fe20000400000 */
[----:B------:R-:W-:-:S03]  /*4d90*/  FSETP.GEU.AND P4, PT, R63, -126, PT ;  /* 0xc2fc00003f00780b */ /* 0x000fc60003f8e000 */
[----:B------:R-:W-:-:S04]  /*4da0*/  @!P6 FMUL R36, R36, 0.5 ;  /* 0x3f0000002424e820 */ /* 0x000fc80000400000 */
[----:B------:R-:W1:Y:S01]  /*4db0*/  MUFU.EX2 R37, R36 ;  /* 0x0000002400257308 */ /* 0x000e620000000800 */
[----:B------:R-:W-:Y:S01]  /*4dc0*/  FADD R28, R28, 1 ;  /* 0x3f8000001c1c7421 */ /* 0x000fe20000000000 */
[----:B0-----:R-:W-:-:S04]  /*4dd0*/  @!P5 FMUL R29, R29, R29 ;  /* 0x0000001d1d1dd220 */ /* 0x001fc80000400000 */
[----:B------:R-:W-:Y:S01]  /*4de0*/  FSETP.GT.AND P5, PT, R28, 8.50705917302346158658e+37, PT ;  /* 0x7e8000001c00780b */ /* 0x000fe20003fa4000 */
[----:B------:R-:W-:Y:S01]  /*4df0*/  @!P4 FMUL R63, R63, 0.5 ;  /* 0x3f0000003f3fc820 */ /* 0x000fe20000400000 */
[----:B------:R-:W-:-:S03]  /*4e00*/  FADD R29, R29, 1 ;  /* 0x3f8000001d1d7421 */ /* 0x000fc60000000000 */
[----:B------:R-:W0:Y:S01]  /*4e10*/  MUFU.EX2 R30, R63 ;  /* 0x0000003f001e7308 */ /* 0x000e220000000800 */
[----:B-1----:R-:W-:Y:S01]  /*4e20*/  @!P6 FMUL R37, R37, R37 ;  /* 0x000000252525e220 */ /* 0x002fe20000400000 */
[----:B------:R-:W-:-:S06]  /*4e30*/  FSETP.GT.AND P6, PT, R29, 8.50705917302346158658e+37, PT ;  /* 0x7e8000001d00780b */ /* 0x000fcc0003fc4000 */
[----:B------:R-:W-:Y:S01]  /*4e40*/  @P5 FMUL R28, R28, 0.25 ;  /* 0x3e8000001c1c5820 */ /* 0x000fe20000400000 */
[----:B------:R-:W-:-:S05]  /*4e50*/  FADD R37, R37, 1 ;  /* 0x3f80000025257421 */ /* 0x000fca0000000000 */
[----:B------:R-:W1:Y:S01]  /*4e60*/  MUFU.RCP R28, R28 ;  /* 0x0000001c001c7308 */ /* 0x000e620000001000 */
[----:B0-----:R-:W-:Y:S01]  /*4e70*/  @!P4 FMUL R30, R30, R30 ;  /* 0x0000001e1e1ec220 */ /* 0x001fe20000400000 */
[----:B------:R-:W-:Y:S01]  /*4e80*/  @P6 FMUL R29, R29, 0.25 ;  /* 0x3e8000001d1d6820 */ /* 0x000fe20000400000 */
[----:B------:R-:W-:Y:S02]  /*4e90*/  FSETP.GT.AND P4, PT, R37, 8.50705917302346158658e+37, PT ;  /* 0x7e8000002500780b */ /* 0x000fe40003f84000 */
[----:B------:R-:W-:Y:S01]  /*4ea0*/  FADD R36, R30, 1 ;  /* 0x3f8000001e247421 */ /* 0x000fe20000000000 */
[----:B------:R-:W-:Y:S02]  /*4eb0*/  FSEL R31, R74, 1, P5 ;  /* 0x3f8000004a1f7808 */ /* 0x000fe40002800000 */
[----:B------:R-:W0:Y:S02]  /*4ec0*/  MUFU.RCP R29, R29 ;  /* 0x0000001d001d7308 */ /* 0x000e240000001000 */
[----:B------:R-:W-:Y:S01]  /*4ed0*/  FSETP.GT.AND P5, PT, R36, 8.50705917302346158658e+37, PT ;  /* 0x7e8000002400780b */ /* 0x000fe20003fa4000 */
[----:B------:R-:W-:Y:S01]  /*4ee0*/  FADD R38, RZ, -R38 ;  /* 0x80000026ff267221 */ /* 0x000fe20000000000 */
[----:B-1----:R-:W-:Y:S01]  /*4ef0*/  FMUL R31, R28, R31 ;  /* 0x0000001f1c1f7220 */ /* 0x002fe20000400000 */
[----:B------:R-:W-:-:S03]  /*4f00*/  FSEL R28, R74, 1, P6 ;  /* 0x3f8000004a1c7808 */ /* 0x000fc60003000000 */
[----:B------:R-:W-:Y:S01]  /*4f10*/  @P4 FMUL R37, R37, 0.25 ;  /* 0x3e80000025254820 */ /* 0x000fe20000400000 */
[----:B------:R-:W-:Y:S01]  /*4f20*/  FMUL R38, R38, 1.4426950216293334961 ;  /* 0x3fb8aa3b26267820 */ /* 0x000fe20000400000 */
[----:B------:R-:W-:-:S05]  /*4f30*/  FADD R39, RZ, -R39 ;  /* 0x80000027ff277221 */ /* 0x000fca0000000000 */
[----:B------:R-:W-:Y:S01]  /*4f40*/  @P5 FMUL R36, R36, 0.25 ;  /* 0x3e80000024245820 */ /* 0x000fe20000400000 */
[----:B0-----:R-:W-:Y:S01]  /*4f50*/  FMUL R28, R29, R28 ;  /* 0x0000001c1d1c7220 */ /* 0x001fe20000400000 */
[----:B------:R-:W0:Y:S01]  /*4f60*/  MUFU.RCP R37, R37 ;  /* 0x0000002500257308 */ /* 0x000e220000001000 */
[----:B------:R-:W-:Y:S01]  /*4f70*/  FMUL R62, R32, R33 ;  /* 0x00000021203e7220 */ /* 0x000fe20000400000 */
[----:B------:R-:W-:Y:S01]  /*4f80*/  FSETP.GEU.AND P6, PT, R38, -126, PT ;  /* 0xc2fc00002600780b */ /* 0x000fe20003fce000 */
[----:B------:R-:W-:Y:S01]  /*4f90*/  FMUL R92, R28, R35 ;  /* 0x000000231c5c7220 */ /* 0x000fe20000400000 */
[----:B------:R-:W-:Y:S01]  /*4fa0*/  FSEL R28, R74, 1, P4 ;  /* 0x3f8000004a1c7808 */ /* 0x000fe20002000000 */
[----:B------:R-:W-:Y:S01]  /*4fb0*/  FMUL R39, R39, 1.4426950216293334961 ;  /* 0x3fb8aa3b27277820 */ /* 0x000fe20000400000 */
[----:B------:R-:W-:Y:S02]  /*4fc0*/  IADD3 R32, P4, R60, UR8, RZ ;  /* 0x000000083c207c10 */ /* 0x000fe4000ff9e0ff */
[----:B------:R-:W1:Y:S01]  /*4fd0*/  MUFU.RCP R36, R36 ;  /* 0x0000002400247308 */ /* 0x000e620000001000 */
[----:B------:R-:W-:Y:S01]  /*4fe0*/  FMUL R63, R31, R34 ;  /* 0x000000221f3f7220 */ /* 0x000fe20000400000 */
[----:B------:R-:W-:-:S02]  /*4ff0*/  IADD3.X R33, R61, UR9, RZ, P4, !PT ;  /* 0x000000093d217c10 */ /* 0x000fc4000a7fe4ff */
[----:B------:R-:W-:Y:S02]  /*5000*/  FSETP.GEU.AND P4, PT, R39, -126, PT ;  /* 0xc2fc00002700780b */ /* 0x000fe40003f8e000 */
[----:B------:R-:W-:Y:S01]  /*5010*/  FSEL R29, R74, 1, P5 ;  /* 0x3f8000004a1d7808 */ /* 0x000fe20002800000 */
[----:B0-----:R-:W-:Y:S01]  /*5020*/  FMUL R28, R37, R28 ;  /* 0x0000001c251c7220 */ /* 0x001fe20000400000 */
[----:B------:R-:W-:Y:S01]  /*5030*/  @!P6 FMUL R38, R38, 0.5 ;  /* 0x3f0000002626e820 */ /* 0x000fe20000400000 */
[----:B------:R-:W-:Y:S01]  /*5040*/  FFMA R69, R99, R7, R94 ;  /* 0x0000000763457223 */ /* 0x000fe2000000005e */
[----:B------:R-:W-:Y:S01]  /*5050*/  CS2R R30, SRZ ;  /* 0x00000000001e7805 */ /* 0x000fe2000001ff00 */
[----:B-1----:R-:W-:-:S06]  /*5060*/  FMUL R93, R36, R29 ;  /* 0x0000001d245d7220 */ /* 0x002fcc0000400000 */
[----:B------:R-:W-:Y:S01]  /*5070*/  @!P4 FMUL R39, R39, 0.5 ;  /* 0x3f0000002727c820 */ /* 0x000fe20000400000 */
[----:B--2---:R-:W-:Y:S01]  /*5080*/  FFMA R94, R28, R44, -R87 ;  /* 0x0000002c1c5e7223 */ /* 0x004fe20000000857 */
[----:B------:R-:W-:-:S06]  /*5090*/  CS2R R28, SRZ ;  /* 0x00000000001c7805 */ /* 0x000fcc000001ff00 */
[----:B------:R0:W2:Y:S01]  /*50a0*/  @P3 LDG.E.128 R28, desc[UR6][R32.64] ;  /* 0x00000006201c3981 */ /* 0x0000a2000c1e1d00 */
[----:B---3--:R-:W-:-:S04]  /*50b0*/  FADD R24, RZ, -R24 ;  /* 0x80000018ff187221 */ /* 0x008fc80000000000 */
[----:B------:R-:W-:-:S05]  /*50c0*/  FMUL R34, R24, 1.4426950216293334961 ;  /* 0x3fb8aa3b18227820 */ /* 0x000fca0000400000 */
[----:B------:R-:W-:Y:S01]  /*50d0*/  FSETP.GEU.AND P5, PT, R34, -126, PT ;  /* 0xc2fc00002200780b */ /* 0x000fe20003fae000 */
[----:B------:R-:W1:Y:S01]  /*50e0*/  MUFU.EX2 R24, R38 ;  /* 0x0000002600187308 */ /* 0x000e620000000800 */
[----:B------:R-:W-:-:S07]  /*50f0*/  FADD R25, RZ, -R25 ;  /* 0x80000019ff197221 */ /* 0x000fce0000000000 */
[----:B0-----:R-:W0:Y:S01]  /*5100*/  MUFU.EX2 R32, R39 ;  /* 0x0000002700207308 */ /* 0x001e220000000800 */
[----:B------:R-:W-:-:S03]  /*5110*/  FMUL R33, R25, 1.4426950216293334961 ;  /* 0x3fb8aa3b19217820 */ /* 0x000fc60000400000 */
[----:B------:R-:W-:Y:S01]  /*5120*/  @!P5 FMUL R34, R34, 0.5 ;  /* 0x3f0000002222d820 */ /* 0x000fe20000400000 */
[----:B------:R-:W-:-:S03]  /*5130*/  FADD R26, RZ, -R26 ;  /* 0x8000001aff1a7221 */ /* 0x000fc60000000000 */
[----:B------:R-:W3:Y:S01]  /*5140*/  MUFU.EX2 R25, R34 ;  /* 0x0000002200197308 */ /* 0x000ee20000000800 */
[----:B-1----:R-:W-:Y:S01]  /*5150*/  @!P6 FMUL R24, R24, R24 ;  /* 0x000000181818e220 */ /* 0x002fe20000400000 */
[----:B------:R-:W-:Y:S01]  /*5160*/  FSETP.GEU.AND P6, PT, R33, -126, PT ;  /* 0xc2fc00002100780b */ /* 0x000fe20003fce000 */
[----:B------:R-:W-:Y:S02]  /*5170*/  FMUL R26, R26, 1.4426950216293334961 ;  /* 0x3fb8aa3b1a1a7820 */ /* 0x000fe40000400000 */
[----:B------:R-:W-:Y:S01]  /*5180*/  FADD R36, R24, 1 ;  /* 0x3f80000018247421 */ /* 0x000fe20000000000 */
[----:B0-----:R-:W-:Y:S02]  /*5190*/  @!P4 FMUL R32, R32, R32 ;  /* 0x000000202020c220 */ /* 0x001fe40000400000 */
[----:B------:R-:W-:Y:S01]  /*51a0*/  FSETP.GEU.AND P4, PT, R26, -126, PT ;  /* 0xc2fc00001a00780b */ /* 0x000fe20003f8e000 */
[----:B---3--:R-:W-:Y:S01]  /*51b0*/  @!P5 FMUL R25, R25, R25 ;  /* 0x000000191919d220 */ /* 0x008fe20000400000 */
[----:B------:R-:W-:-:S05]  /*51c0*/  FSETP.GT.AND P5, PT, R36, 8.50705917302346158658e+37, PT ;  /* 0x7e8000002400780b */ /* 0x000fca0003fa4000 */
[----:B------:R-:W-:-:S04]  /*51d0*/  @!P6 FMUL R33, R33, 0.5 ;  /* 0x3f0000002121e820 */ /* 0x000fc80000400000 */
[----:B------:R-:W0:Y:S02]  /*51e0*/  MUFU.EX2 R24, R33 ;  /* 0x0000002100187308 */ /* 0x000e240000000800 */
[----:B------:R-:W-:Y:S01]  /*51f0*/  @!P4 FMUL R26, R26, 0.5 ;  /* 0x3f0000001a1ac820 */ /* 0x000fe20000400000 */
[----:B------:R-:W-:-:S05]  /*5200*/  FADD R32, R32, 1 ;  /* 0x3f80000020207421 */ /* 0x000fca0000000000 */
[----:B------:R-:W1:Y:S01]  /*5210*/  MUFU.EX2 R35, R26 ;  /* 0x0000001a00237308 */ /* 0x000e620000000800 */
[----:B------:R-:W-:Y:S01]  /*5220*/  @P5 FMUL R36, R36, 0.25 ;  /* 0x3e80000024245820 */ /* 0x000fe20000400000 */
[----:B------:R-:W-:-:S06]  /*5230*/  FADD R25, R25, 1 ;  /* 0x3f80000019197421 */ /* 0x000fcc0000000000 */
[----:B------:R-:W3:Y:S01]  /*5240*/  MUFU.RCP R36, R36 ;  /* 0x0000002400247308 */ /* 0x000ee20000001000 */
[----:B0-----:R-:W-:Y:S01]  /*5250*/  @!P6 FMUL R24, R24, R24 ;  /* 0x000000181818e220 */ /* 0x001fe20000400000 */
[----:B------:R-:W-:Y:S02]  /*5260*/  FSETP.GT.AND P6, PT, R32, 8.50705917302346158658e+37, PT ;  /* 0x7e8000002000780b */ /* 0x000fe40003fc4000 */
[----:B------:R-:W-:Y:S01]  /*5270*/  FSEL R33, R74, 1, P5 ;  /* 0x3f8000004a217808 */ /* 0x000fe20002800000 */
[----:B-1----:R-:W-:Y:S01]  /*5280*/  @!P4 FMUL R35, R35, R35 ;  /* 0x000000232323c220 */ /* 0x002fe20000400000 */
[----:B------:R-:W-:Y:S01]  /*5290*/  FSETP.GT.AND P4, PT, R25, 8.50705917302346158658e+37, PT ;  /* 0x7e8000001900780b */ /* 0x000fe20003f84000 */
[----:B------:R-:W-:Y:S02]  /*52a0*/  FADD R24, R24, 1 ;  /* 0x3f80000018187421 */ /* 0x000fe40000000000 */
[----:B------:R-:W-:Y:S01]  /*52b0*/  FADD R35, R35, 1 ;  /* 0x3f80000023237421 */ /* 0x000fe20000000000 */
[----:B---3--:R-:W-:-:S05]  /*52c0*/  FMUL R96, R36, R33 ;  /* 0x0000002124607220 */ /* 0x008fca0000400000 */
[----:B------:R-:W-:Y:S01]  /*52d0*/  @P6 FMUL R32, R32, 0.25 ;  /* 0x3e80000020206820 */ /* 0x000fe20000400000 */
[----:B------:R-:W-:Y:S02]  /*52e0*/  FSEL R33, R74, 1, P6 ;  /* 0x3f8000004a217808 */ /* 0x000fe40003000000 */
[C---:B------:R-:W-:Y:S02]  /*52f0*/  FSETP.GT.AND P5, PT, R24.reuse, 8.50705917302346158658e+37, PT ;  /* 0x7e8000001800780b */ /* 0x040fe40003fa4000 */
[----:B------:R-:W-:Y:S01]  /*5300*/  FSETP.GT.AND P6, PT, R35, 8.50705917302346158658e+37, PT ;  /* 0x7e8000002300780b */ /* 0x000fe20003fc4000 */
[----:B------:R-:W-:Y:S01]  /*5310*/  @P4 FMUL R25, R25, 0.25 ;  /* 0x3e80000019194820 */ /* 0x000fe20000400000 */
[----:B------:R-:W0:Y:S08]  /*5320*/  MUFU.RCP R32, R32 ;  /* 0x0000002000207308 */ /* 0x000e300000001000 */
[----:B------:R-:W1:Y:S01]  /*5330*/  MUFU.RCP R25, R25 ;  /* 0x0000001900197308 */ /* 0x000e620000001000 */
[----:B------:R-:W-:-:S02]  /*5340*/  @P5 FMUL R24, R24, 0.25 ;  /* 0x3e80000018185820 */ /* 0x000fc40000400000 */
[----:B------:R-:W-:Y:S01]  /*5350*/  @P6 FMUL R35, R35, 0.25 ;  /* 0x3e80000023236820 */ /* 0x000fe20000400000 */
[----:B------:R-:W-:-:S04]  /*5360*/  FSEL R26, R74, 1, P4 ;  /* 0x3f8000004a1a7808 */ /* 0x000fc80002000000 */
[----:B------:R-:W3:Y:S08]  /*5370*/  MUFU.RCP R24, R24 ;  /* 0x0000001800187308 */ /* 0x000ef00000001000 */
[----:B------:R-:W5:Y:S01]  /*5380*/  MUFU.RCP R35, R35 ;  /* 0x0000002300237308 */ /* 0x000f620000001000 */
[----:B0-----:R-:W-:Y:S01]  /*5390*/  FMUL R95, R32, R33 ;  /* 0x00000021205f7220 */ /* 0x001fe20000400000 */
[----:B-1----:R-:W-:Y:S01]  /*53a0*/  FMUL R36, R25, R26 ;  /* 0x0000001a19247220 */ /* 0x002fe20000400000 */
[----:B------:R-:W-:-:S02]  /*53b0*/  FSEL R33, R74, 1, P5 ;  /* 0x3f8000004a217808 */ /* 0x000fc40002800000 */
[----:B------:R-:W-:Y:S02]  /*53c0*/  FSEL R26, R74, 1, P6 ;  /* 0x3f8000004a1a7808 */ /* 0x000fe40003000000 */
[----:B------:R-:W-:Y:S01]  /*53d0*/  IADD3 R60, P4, R60, UR4, RZ ;  /* 0x000000043c3c7c10 */ /* 0x000fe2000ff9e0ff */
[----:B---3--:R-:W-:Y:S01]  /*53e0*/  FMUL R25, R24, R33 ;  /* 0x0000002118197220 */ /* 0x008fe20000400000 */
[----:B------:R-:W-:Y:S02]  /*53f0*/  CS2R R32, SRZ ;  /* 0x0000000000207805 */ /* 0x000fe4000001ff00 */
[----:B------:R-:W-:Y:S01]  /*5400*/  IADD3.X R61, R61, UR5, RZ, P4, !PT ;  /* 0x000000053d3d7c10 */ /* 0x000fe2000a7fe4ff */
[----:B-----5:R-:W-:Y:S01]  /*5410*/  FMUL R38, R35, R26 ;  /* 0x0000001a23267220 */ /* 0x020fe20000400000 */
[----:B------:R-:W-:Y:S01]  /*5420*/  CS2R R34, SRZ ;  /* 0x0000000000227805 */ /* 0x000fe2000001ff00 */
[----:B------:R-:W-:-:S05]  /*5430*/  FADD R27, RZ, -R27 ;  /* 0x8000001bff1b7221 */ /* 0x000fca0000000000 */
[----:B------:R4:W3:Y:S01]  /*5440*/  @P3 LDG.E.128 R32, desc[UR6][R60.64] ;  /* 0x000000063c203981 */ /* 0x0008e2000c1e1d00 */
[----:B------:R-:W-:-:S05]  /*5450*/  FMUL R27, R27, 1.4426950216293334961 ;  /* 0x3fb8aa3b1b1b7820 */ /* 0x000fca0000400000 */
[----:B------:R-:W-:-:S13]  /*5460*/  FSETP.GEU.AND P4, PT, R27, -126, PT ;  /* 0xc2fc00001b00780b */ /* 0x000fda0003f8e000 */
[----:B------:R-:W-:-:S04]  /*5470*/  @!P4 FMUL R27, R27, 0.5 ;  /* 0x3f0000001b1bc820 */ /* 0x000fc80000400000 */
[----:B------:R-:W0:Y:S02]  /*5480*/  MUFU.EX2 R24, R27 ;  /* 0x0000001b00187308 */ /* 0x000e240000000800 */
[----:B0-----:R-:W-:-:S04]  /*5490*/  @!P4 FMUL R24, R24, R24 ;  /* 0x000000181818c220 */ /* 0x001fc80000400000 */
[----:B------:R-:W-:-:S05]  /*54a0*/  FADD R26, R24, 1 ;  /* 0x3f800000181a7421 */ /* 0x000fca0000000000 */
[----:B------:R-:W-:-:S13]  /*54b0*/  FSETP.GT.AND P4, PT, R26, 8.50705917302346158658e+37, PT ;  /* 0x7e8000001a00780b */ /* 0x000fda0003f84000 */
[----:B------:R-:W-:-:S06]  /*54c0*/  @P4 FMUL R26, R26, 0.25 ;  /* 0x3e8000001a1a4820 */ /* 0x000fcc0000400000 */
[----:B------:R-:W0:Y:S01]  /*54d0*/  MUFU.RCP R26, R26 ;  /* 0x0000001a001a7308 */ /* 0x000e220000001000 */
[----:B----4-:R-:W-:Y:S01]  /*54e0*/  FFMA R61, R25, R49, -R52 ;  /* 0x00000031193d7223 */ /* 0x010fe20000000834 */
[----:B------:R-:W-:Y:S01]  /*54f0*/  FSEL R25, R74, 1, P4 ;  /* 0x3f8000004a197808 */ /* 0x000fe20002000000 */
[----:B------:R-:W-:Y:S01]  /*5500*/  FFMA R60, R36, R48, -R89 ;  /* 0x00000030243c7223 */ /* 0x000fe20000000859 */
[----:B------:R-:W-:-:S04]  /*5510*/  IADD3 R36, P4, R17, UR8, RZ ;  /* 0x0000000811247c10 */ /* 0x000fc8000ff9e0ff */
[----:B------:R-:W-:Y:S01]  /*5520*/  IADD3.X R37, R15, UR9, RZ, P4, !PT ;  /* 0x000000090f257c10 */ /* 0x000fe2000a7fe4ff */
[----:B0-----:R-:W-:Y:S01]  /*5530*/  FMUL R39, R26, R25 ;  /* 0x000000191a277220 */ /* 0x001fe20000400000 */
[----:B------:R-:W-:Y:S02]  /*5540*/  CS2R R24, SRZ ;  /* 0x0000000000187805 */ /* 0x000fe4000001ff00 */
[----:B------:R-:W-:-:S06]  /*5550*/  CS2R R26, SRZ ;  /* 0x00000000001a7805 */ /* 0x000fcc000001ff00 */
[----:B------:R0:W4:Y:S01]  /*5560*/  @P0 LDG.E.128 R24, desc[UR6][R36.64] ;  /* 0x0000000624180981 */ /* 0x000122000c1e1d00 */
[----:B------:R-:W-:Y:S01]  /*5570*/  FFMA R50, R38, R50, -R53 ;  /* 0x0000003226327223 */ /* 0x000fe20000000835 */
[----:B------:R-:W-:Y:S01]  /*5580*/  FADD R59, RZ, -R59 ;  /* 0x8000003bff3b7221 */ /* 0x000fe20000000000 */
[----:B--2---:R-:W-:-:S04]  /*5590*/  FADD R28, RZ, -R28 ;  /* 0x8000001cff1c7221 */ /* 0x004fc80000000000 */
[----:B------:R-:W-:-:S05]  /*55a0*/  FMUL R28, R28, 1.4426950216293334961 ;  /* 0x3fb8aa3b1c1c7820 */ /* 0x000fca0000400000 */
[----:B------:R-:W-:Y:S01]  /*55b0*/  FSETP.GEU.AND P4, PT, R28, -126, PT ;  /* 0xc2fc00001c00780b */ /* 0x000fe20003f8e000 */
[----:B------:R-:W-:-:S04]  /*55c0*/  FADD R29, RZ, -R29 ;  /* 0x8000001dff1d7221 */ /* 0x000fc80000000000 */
[----:B------:R-:W-:-:S08]  /*55d0*/  FMUL R38, R29, 1.4426950216293334961 ;  /* 0x3fb8aa3b1d267820 */ /* 0x000fd00000400000 */
[----:B------:R-:W-:-:S04]  /*55e0*/  @!P4 FMUL R28, R28, 0.5 ;  /* 0x3f0000001c1cc820 */ /* 0x000fc80000400000 */
[----:B------:R-:W1:Y:S01]  /*55f0*/  MUFU.EX2 R29, R28 ;  /* 0x0000001c001d7308 */ /* 0x000e620000000800 */
[----:B------:R-:W-:Y:S01]  /*5600*/  FSETP.GEU.AND P5, PT, R38, -126, PT ;  /* 0xc2fc00002600780b */ /* 0x000fe20003fae000 */
[----:B------:R-:W-:-:S04]  /*5610*/  FADD R30, RZ, -R30 ;  /* 0x8000001eff1e7221 */ /* 0x000fc80000000000 */
[----:B------:R-:W-:-:S05]  /*5620*/  FMUL R30, R30, 1.4426950216293334961 ;  /* 0x3fb8aa3b1e1e7820 */ /* 0x000fca0000400000 */
[----:B------:R-:W-:Y:S01]  /*5630*/  FSETP.GEU.AND P6, PT, R30, -126, PT ;  /* 0xc2fc00001e00780b */ /* 0x000fe20003fce000 */
[----:B-1----:R-:W-:Y:S02]  /*5640*/  @!P4 FMUL R29, R29, R29 ;  /* 0x0000001d1d1dc220 */ /* 0x002fe40000400000 */
[----:B------:R-:W-:Y:S02]  /*5650*/  @!P5 FMUL R38, R38, 0.5 ;  /* 0x3f0000002626d820 */ /* 0x000fe40000400000 */
[----:B0-----:R-:W-:Y:S02]  /*5660*/  FADD R36, R29, 1 ;  /* 0x3f8000001d247421 */ /* 0x001fe40000000000 */
[----:B------:R-:W0:Y:S03]  /*5670*/  MUFU.EX2 R29, R38 ;  /* 0x00000026001d7308 */ /* 0x000e260000000800 */
[----:B------:R-:W-:-:S03]  /*5680*/  FSETP.GT.AND P4, PT, R36, 8.50705917302346158658e+37, PT ;  /* 0x7e8000002400780b */ /* 0x000fc60003f84000 */
[----:B------:R-:W-:Y:S01]  /*5690*/  @!P6 FMUL R30, R30, 0.5 ;  /* 0x3f0000001e1ee820 */ /* 0x000fe20000400000 */
[----:B------:R-:W-:-:S05]  /*56a0*/  FADD R31, RZ, -R31 ;  /* 0x8000001fff1f7221 */ /* 0x000fca0000000000 */
[----:B------:R-:W1:Y:S01]  /*56b0*/  MUFU.EX2 R30, R30 ;  /* 0x0000001e001e7308 */ /* 0x000e620000000800 */
[----:B------:R-:W-:Y:S01]  /*56c0*/  FMUL R31, R31, 1.4426950216293334961 ;  /* 0x3fb8aa3b1f1f7820 */ /* 0x000fe20000400000 */
[----:B0-----:R-:W-:Y:S02]  /*56d0*/  @!P5 FMUL R29, R29, R29 ;  /* 0x0000001d1d1dd220 */ /* 0x001fe40000400000 */
[----:B------:R-:W-:Y:S02]  /*56e0*/  @P4 FMUL R36, R36, 0.25 ;  /* 0x3e80000024244820 */ /* 0x000fe40000400000 */
[----:B------:R-:W-:Y:S01]  /*56f0*/  FADD R37, R29, 1 ;  /* 0x3f8000001d257421 */ /* 0x000fe20000000000 */
[----:B------:R-:W-:Y:S01]  /*5700*/  FSEL R29, R74, 1, P4 ;  /* 0x3f8000004a1d7808 */ /* 0x000fe20002000000 */
[----:B------:R-:W-:Y:S01]  /*5710*/  FMUL R59, R59, 1.4426950216293334961 ;  /* 0x3fb8aa3b3b3b7820 */ /* 0x000fe20000400000 */
[----:B------:R-:W-:Y:S01]  /*5720*/  FSETP.GEU.AND P4, PT, R31, -126, PT ;  /* 0xc2fc00001f00780b */ /* 0x000fe20003f8e000 */
[----:B------:R-:W0:Y:S01]  /*5730*/  MUFU.RCP R36, R36 ;  /* 0x0000002400247308 */ /* 0x000e220000001000 */
[----:B------:R-:W-:Y:S01]  /*5740*/  FSETP.GT.AND P5, PT, R37, 8.50705917302346158658e+37, PT ;  /* 0x7e8000002500780b */ /* 0x000fe20003fa4000 */
[----:B-1----:R-:W-:Y:S01]  /*5750*/  @!P6 FMUL R30, R30, R30 ;  /* 0x0000001e1e1ee220 */ /* 0x002fe20000400000 */
[----:B------:R-:W-:-:S03]  /*5760*/  FSETP.GEU.AND P6, PT, R59, -126, PT ;  /* 0xc2fc00003b00780b */ /* 0x000fc60003fce000 */
[----:B------:R-:W-:Y:S01]  /*5770*/  FADD R38, R30, 1 ;  /* 0x3f8000001e267421 */ /* 0x000fe20000000000 */
[----:B------:R-:W-:-:S05]  /*5780*/  FSEL R44, R74, 1, P5 ;  /* 0x3f8000004a2c7808 */ /* 0x000fca0002800000 */
[----:B------:R-:W-:Y:S02]  /*5790*/  @!P4 FMUL R31, R31, 0.5 ;  /* 0x3f0000001f1fc820 */ /* 0x000fe40000400000 */
[----:B------:R-:W-:Y:S01]  /*57a0*/  @P5 FMUL R37, R37, 0.25 ;  /* 0x3e80000025255820 */ /* 0x000fe20000400000 */
[----:B0-----:R-:W-:Y:S01]  /*57b0*/  FMUL R28, R36, R29 ;  /* 0x0000001d241c7220 */ /* 0x001fe20000400000 */
[----:B------:R-:W-:Y:S01]  /*57c0*/  FSETP.GT.AND P5, PT, R38, 8.50705917302346158658e+37, PT ;  /* 0x7e8000002600780b */ /* 0x000fe20003fa4000 */
[----:B------:R-:W0:Y:S01]  /*57d0*/  MUFU.EX2 R36, R31 ;  /* 0x0000001f00247308 */ /* 0x000e220000000800 */
[----:B------:R-:W-:Y:S01]  /*57e0*/  @!P6 FMUL R59, R59, 0.5 ;  /* 0x3f0000003b3be820 */ /* 0x000fe20000400000 */
[----:B------:R-:W-:Y:S01]  /*57f0*/  FADD R58, RZ, -R58 ;  /* 0x8000003aff3a7221 */ /* 0x000fe20000000000 */
[----:B------:R-:W-:-:S03]  /*5800*/  FADD R57, RZ, -R57 ;  /* 0x80000039ff397221 */ /* 0x000fc60000000000 */
[----:B------:R-:W-:Y:S01]  /*5810*/  FMUL R58, R58, 1.4426950216293334961 ;  /* 0x3fb8aa3b3a3a7820 */ /* 0x000fe20000400000 */
[----:B------:R-:W-:Y:S01]  /*5820*/  FFMA R93, R93, R45, -R76 ;  /* 0x0000002d5d5d7223 */ /* 0x000fe2000000084c */
[----:B------:R-:W-:Y:S01]  /*5830*/  FMUL R57, R57, 1.4426950216293334961 ;  /* 0x3fb8aa3b39397820 */ /* 0x000fe20000400000 */
[----:B------:R-:W-:Y:S01]  /*5840*/  FSEL R45, R74, 1, P5 ;  /* 0x3f8000004a2d7808 */ /* 0x000fe20002800000 */
[----:B------:R-:W-:Y:S02]  /*5850*/  FADD R56, RZ, -R56 ;  /* 0x80000038ff387221 */ /* 0x000fe40000000000 */
[----:B------:R-:W-:Y:S01]  /*5860*/  @P5 FMUL R38, R38, 0.25 ;  /* 0x3e80000026265820 */ /* 0x000fe20000400000 */
[----:B------:R-:W-:Y:S01]  /*5870*/  FSETP.GEU.AND P5, PT, R58, -126, PT ;  /* 0xc2fc00003a00780b */ /* 0x000fe20003fae000 */
[----:B------:R-:W-:Y:S01]  /*5880*/  FMUL R56, R56, 1.4426950216293334961 ;  /* 0x3fb8aa3b38387820 */ /* 0x000fe20000400000 */
[----:B0-----:R-:W-:Y:S01]  /*5890*/  @!P4 FMUL R36, R36, R36 ;  /* 0x000000242424c220 */ /* 0x001fe20000400000 */
[----:B------:R-:W-:-:S10]  /*58a0*/  FSETP.GEU.AND P4, PT, R57, -126, PT ;  /* 0xc2fc00003900780b */ /* 0x000fd40003f8e000 */
[----:B------:R-:W-:-:S03]  /*58b0*/  @!P5 FMUL R58, R58, 0.5 ;  /* 0x3f0000003a3ad820 */ /* 0x000fc60000400000 */
[----:B------:R-:W-:Y:S01]  /*58c0*/  @!P4 FMUL R57, R57, 0.5 ;  /* 0x3f0000003939c820 */ /* 0x000fe20000400000 */
[----:B------:R-:W-:Y:S01]  /*58d0*/  MUFU.EX2 R29, R58 ;  /* 0x0000003a001d7308 */ /* 0x000fe20000000800 */
[----:B---3--:R-:W-:-:S07]  /*58e0*/  FFMA R32, R28, R32, -R55 ;  /* 0x000000201c207223 */ /* 0x008fce0000000837 */
[----:B------:R-:W0:Y:S02]  /*58f0*/  MUFU.EX2 R28, R59 ;  /* 0x0000003b001c7308 */ /* 0x000e240000000800 */
[----:B0-----:R-:W-:Y:S01]  /*5900*/  @!P6 FMUL R28, R28, R28 ;  /* 0x0000001c1c1ce220 */ /* 0x001fe20000400000 */
[----:B------:R-:W-:-:S05]  /*5910*/  FSETP.GEU.AND P6, PT, R56, -126, PT ;  /* 0xc2fc00003800780b */ /* 0x000fca0003fce000 */
[----:B------:R-:W0:Y:S01]  /*5920*/  MUFU.EX2 R30, R57 ;  /* 0x00000039001e7308 */ /* 0x000e220000000800 */
[----:B------:R-:W-:Y:S01]  /*5930*/  FFMA R51, R39, R51, -R54 ;  /* 0x0000003327337223 */ /* 0x000fe20000000836 */
[----:B------:R-:W-:-:S06]  /*5940*/  FADD R39, R36, 1 ;  /* 0x3f80000024277421 */ /* 0x000fcc0000000000 */
[----:B------:R-:W-:-:S04]  /*5950*/  @!P6 FMUL R56, R56, 0.5 ;  /* 0x3f0000003838e820 */ /* 0x000fc80000400000 */
[----:B------:R-:W1:Y:S01]  /*5960*/  MUFU.EX2 R31, R56 ;  /* 0x00000038001f7308 */ /* 0x000e620000000800 */
[----:B------:R-:W-:Y:S01]  /*5970*/  FADD R28, R28, 1 ;  /* 0x3f8000001c1c7421 */ /* 0x000fe20000000000 */
[----:B------:R-:W-:-:S06]  /*5980*/  @!P5 FMUL R29, R29, R29 ;  /* 0x0000001d1d1dd220 */ /* 0x000fcc0000400000 */
[----:B------:R-:W2:Y:S01]  /*5990*/  MUFU.RCP R37, R37 ;  /* 0x0000002500257308 */ /* 0x000ea20000001000 */
[----:B------:R-:W-:Y:S01]  /*59a0*/  FSETP.GT.AND P5, PT, R39, 8.50705917302346158658e+37, PT ;  /* 0x7e8000002700780b */ /* 0x000fe20003fa4000 */
[----:B0-----:R-:W-:Y:S01]  /*59b0*/  @!P4 FMUL R30, R30, R30 ;  /* 0x0000001e1e1ec220 */ /* 0x001fe20000400000 */
[----:B------:R-:W-:Y:S01]  /*59c0*/  FSETP.GT.AND P4, PT, R28, 8.50705917302346158658e+37, PT ;  /* 0x7e8000001c00780b */ /* 0x000fe20003f84000 */
[----:B------:R-:W-:Y:S01]  /*59d0*/  FADD R36, R29, 1 ;  /* 0x3f8000001d247421 */ /* 0x000fe20000000000 */
[----:B-1----:R-:W-:-:S04]  /*59e0*/  @!P6 FMUL R31, R31, R31 ;  /* 0x0000001f1f1fe220 */ /* 0x002fc80000400000 */
[----:B------:R-:W-:Y:S01]  /*59f0*/  FSETP.GT.AND P6, PT, R36, 8.50705917302346158658e+37, PT ;  /* 0x7e8000002400780b */ /* 0x000fe20003fc4000 */
[----:B------:R-:W-:Y:S01]  /*5a00*/  FADD R30, R30, 1 ;  /* 0x3f8000001e1e7421 */ /* 0x000fe20000000000 */
[----:B------:R0:W1:Y:S01]  /*5a10*/  MUFU.RCP R48, R38 ;  /* 0x0000002600307308 */ /* 0x0000620000001000 */
[----:B--2---:R-:W-:Y:S01]  /*5a20*/  FMUL R57, R37, R44 ;  /* 0x0000002c25397220 */ /* 0x004fe20000400000 */
[----:B------:R-:W-:Y:S01]  /*5a30*/  FADD R37, R31, 1 ;  /* 0x3f8000001f257421 */ /* 0x000fe20000000000 */
[----:B------:R-:W-:Y:S02]  /*5a40*/  @P5 FMUL R39, R39, 0.25 ;  /* 0x3e80000027275820 */ /* 0x000fe40000400000 */
[----:B------:R-:W-:Y:S01]  /*5a50*/  @P4 FMUL R28, R28, 0.25 ;  /* 0x3e8000001c1c4820 */ /* 0x000fe20000400000 */
[C---:B------:R-:W-:Y:S02]  /*5a60*/  FSEL R29, R74.reuse, 1, P4 ;  /* 0x3f8000004a1d7808 */ /* 0x040fe40002000000 */
[----:B0-----:R-:W-:-:S02]  /*5a70*/  FSEL R38, R74, 1, P5 ;  /* 0x3f8000004a267808 */ /* 0x001fc40002800000 */
[----:B------:R-:W-:Y:S02]  /*5a80*/  FSETP.GT.AND P5, PT, R30, 8.50705917302346158658e+37, PT ;  /* 0x7e8000001e00780b */ /* 0x000fe40003fa4000 */
[----:B------:R-:W-:Y:S01]  /*5a90*/  FSETP.GT.AND P4, PT, R37, 8.50705917302346158658e+37, PT ;  /* 0x7e8000002500780b */ /* 0x000fe20003f84000 */
[----:B------:R-:W-:Y:S01]  /*5aa0*/  @P6 FMUL R36, R36, 0.25 ;  /* 0x3e80000024246820 */ /* 0x000fe20000400000 */
[----:B------:R-:W0:Y:S01]  /*5ab0*/  MUFU.RCP R28, R28 ;  /* 0x0000001c001c7308 */ /* 0x000e220000001000 */
[----:B-1----:R-:W-:Y:S02]  /*5ac0*/  FMUL R48, R48, R45 ;  /* 0x0000002d30307220 */ /* 0x002fe40000400000 */
[----:B------:R-:W1:Y:S05]  /*5ad0*/  LDC.64 R44, c[0x0][0x258] ;  /* 0x00009600ff2c7b82 */ /* 0x000e6a0000000a00 */
[----:B------:R-:W2:Y:S01]  /*5ae0*/  MUFU.RCP R36, R36 ;  /* 0x0000002400247308 */ /* 0x000ea20000001000 */
[----:B------:R-:W-:-:S02]  /*5af0*/  @P5 FMUL R30, R30, 0.25 ;  /* 0x3e8000001e1e5820 */ /* 0x000fc40000400000 */
[----:B------:R-:W-:Y:S01]  /*5b00*/  @P4 FMUL R37, R37, 0.25 ;  /* 0x3e80000025254820 */ /* 0x000fe20000400000 */
[----:B------:R-:W-:-:S04]  /*5b10*/  FSEL R31, R74, 1, P6 ;  /* 0x3f8000004a1f7808 */ /* 0x000fc80003000000 */
[----:B------:R-:W3:Y:S01]  /*5b20*/  MUFU.RCP R30, R30 ;  /* 0x0000001e001e7308 */ /* 0x000ee20000001000 */
[----:B0-----:R-:W-:-:S07]  /*5b30*/  FMUL R28, R28, R29 ;  /* 0x0000001d1c1c7220 */ /* 0x001fce0000400000 */
[----:B------:R-:W0:Y:S01]  /*5b40*/  MUFU.RCP R49, R39 ;  /* 0x0000002700317308 */ /* 0x000e220000001000 */
[----:B--2---:R-:W-:-:S07]  /*5b50*/  FMUL R29, R36, R31 ;  /* 0x0000001f241d7220 */ /* 0x004fce0000400000 */
[----:B------:R-:W2:Y:S01]  /*5b60*/  MUFU.RCP R37, R37 ;  /* 0x0000002500257308 */ /* 0x000ea20000001000 */
[----:B------:R-:W-:Y:S01]  /*5b70*/  FFMA R96, R96, R46, -R75 ;  /* 0x0000002e60607223 */ /* 0x000fe2000000084b */
[C---:B------:R-:W-:Y:S02]  /*5b80*/  FSEL R36, R74.reuse, 1, P4 ;  /* 0x3f8000004a247808 */ /* 0x040fe40002000000 */
[----:B------:R-:W-:Y:S02]  /*5b90*/  IADD3 R46, P4, R17, UR4, RZ ;  /* 0x00000004112e7c10 */ /* 0x000fe4000ff9e0ff */
[----:B------:R-:W-:Y:S02]  /*5ba0*/  FSEL R31, R74, 1, P5 ;  /* 0x3f8000004a1f7808 */ /* 0x000fe40002800000 */
[----:B------:R-:W-:Y:S01]  /*5bb0*/  LEA R11, R14, R11, 0xf ;  /* 0x0000000b0e0b7211 */ /* 0x000fe200078e78ff */
[----:B------:R-:W-:Y:S01]  /*5bc0*/  FFMA R95, R95, R47, -R88 ;  /* 0x0000002f5f5f7223 */ /* 0x000fe20000000858 */
[----:B------:R-:W-:Y:S01]  /*5bd0*/  IADD3.X R47, R15, UR5, RZ, P4, !PT ;  /* 0x000000050f2f7c10 */ /* 0x000fe2000a7fe4ff */
[----:B---3--:R-:W-:Y:S01]  /*5be0*/  FMUL R30, R30, R31 ;  /* 0x0000001f1e1e7220 */ /* 0x008fe20000400000 */
[----:B------:R-:W-:Y:S01]  /*5bf0*/  LEA R15, R9, R11, 0x7 ;  /* 0x0000000b090f7211 */ /* 0x000fe200078e38ff */
[----:B0-----:R-:W-:Y:S01]  /*5c00*/  FMUL R49, R49, R38 ;  /* 0x0000002631317220 */ /* 0x001fe20000400000 */
[----:B----4-:R-:W-:Y:S01]  /*5c10*/  FADD R24, RZ, -R24 ;  /* 0x80000018ff187221 */ /* 0x010fe20000000000 */
[----:B--2---:R-:W-:Y:S01]  /*5c20*/  FMUL R31, R37, R36 ;  /* 0x00000024251f7220 */ /* 0x004fe20000400000 */
[----:B------:R-:W-:-:S02]  /*5c30*/  CS2R R36, SRZ ;  /* 0x0000000000247805 */ /* 0x000fc4000001ff00 */
[----:B------:R-:W-:Y:S01]  /*5c40*/  CS2R R38, SRZ ;  /* 0x0000000000267805 */ /* 0x000fe2000001ff00 */
[----:B-1----:R-:W-:-:S04]  /*5c50*/  IMAD.WIDE R14, R15, 0x4, R44 ;  /* 0x000000040f0e7825 */ /* 0x002fc800078e022c */
[----:B------:R-:W-:Y:S01]  /*5c60*/  FMUL R24, R24, 1.4426950216293334961 ;  /* 0x3fb8aa3b18187820 */ /* 0x000fe20000400000 */
[----:B------:R0:W2:Y:S04]  /*5c70*/  @P0 LDG.E.128 R36, desc[UR6][R46.64] ;  /* 0x000000062e240981 */ /* 0x0000a8000c1e1d00 */
[----:B------:R1:W-:Y:S01]  /*5c80*/  @P1 STG.E.128 desc[UR6][R14.64], R28 ;  /* 0x0000001c0e001986 */ /* 0x0003e2000c101d06 */
[----:B------:R-:W-:Y:S01]  /*5c90*/  FSETP.GEU.AND P1, PT, R24, -126, PT ;  /* 0xc2fc00001800780b */ /* 0x000fe20003f2e000 */
[----:B------:R-:W-:Y:S01]  /*5ca0*/  FADD R42, RZ, -R42 ;  /* 0x8000002aff2a7221 */ /* 0x000fe20000000000 */
[----:B------:R-:W-:-:S03]  /*5cb0*/  FADD R41, RZ, -R41 ;  /* 0x80000029ff297221 */ /* 0x000fc60000000000 */
[----:B------:R-:W-:-:S08]  /*5cc0*/  FMUL R42, R42, 1.4426950216293334961 ;  /* 0x3fb8aa3b2a2a7820 */ /* 0x000fd00000400000 */
[----:B------:R-:W-:-:S04]  /*5cd0*/  @!P1 FMUL R24, R24, 0.5 ;  /* 0x3f00000018189820 */ /* 0x000fc80000400000 */
[----:B------:R-:W3:Y:S01]  /*5ce0*/  MUFU.EX2 R9, R24 ;  /* 0x0000001800097308 */ /* 0x000ee20000000800 */
[----:B------:R-:W-:Y:S01]  /*5cf0*/  FSETP.GEU.AND P5, PT, R42, -126, PT ;  /* 0xc2fc00002a00780b */ /* 0x000fe20003fae000 */
[----:B------:R-:W-:Y:S01]  /*5d00*/  FMUL R41, R41, 1.4426950216293334961 ;  /* 0x3fb8aa3b29297820 */ /* 0x000fe20000400000 */
[----:B------:R-:W-:-:S04]  /*5d10*/  FADD R21, RZ, -R21 ;  /* 0x80000015ff157221 */ /* 0x000fc80000000000 */
[----:B------:R-:W-:Y:S01]  /*5d20*/  FSETP.GEU.AND P4, PT, R41, -126, PT ;  /* 0xc2fc00002900780b */ /* 0x000fe20003f8e000 */
[----:B------:R-:W-:Y:S01]  /*5d30*/  FMUL R21, R21, 1.4426950216293334961 ;  /* 0x3fb8aa3b15157820 */ /* 0x000fe20000400000 */
[----:B---3--:R-:W-:-:S04]  /*5d40*/  @!P1 FMUL R9, R9, R9 ;  /* 0x0000000909099220 */ /* 0x008fc80000400000 */
[----:B------:R-:W-:Y:S01]  /*5d50*/  FSETP.GEU.AND P1, PT, R21, -126, PT ;  /* 0xc2fc00001500780b */ /* 0x000fe20003f2e000 */
[----:B------:R-:W-:-:S06]  /*5d60*/  @!P5 FMUL R42, R42, 0.5 ;  /* 0x3f0000002a2ad820 */ /* 0x000fcc0000400000 */
[----:B------:R-:W-:Y:S01]  /*5d70*/  @!P4 FMUL R41, R41, 0.5 ;  /* 0x3f0000002929c820 */ /* 0x000fe20000400000 */
[----:B-1----:R-:W1:Y:S01]  /*5d80*/  MUFU.EX2 R14, R42 ;  /* 0x0000002a000e7308 */ /* 0x002e620000000800 */
[----:B------:R-:W-:-:S07]  /*5d90*/  FADD R19, RZ, -R19 ;  /* 0x80000013ff137221 */ /* 0x000fce0000000000 */
[----:B------:R-:W3:Y:S01]  /*5da0*/  MUFU.EX2 R15, R41 ;  /* 0x00000029000f7308 */ /* 0x000ee20000000800 */
[----:B------:R-:W-:Y:S01]  /*5db0*/  @!P1 FMUL R21, R21, 0.5 ;  /* 0x3f00000015159820 */ /* 0x000fe20000400000 */
[----:B------:R-:W-:Y:S01]  /*5dc0*/  FMUL R19, R19, 1.4426950216293334961 ;  /* 0x3fb8aa3b13137820 */ /* 0x000fe20000400000 */
[----:B------:R-:W-:-:S05]  /*5dd0*/  FADD R40, RZ, -R40 ;  /* 0x80000028ff287221 */ /* 0x000fca0000000000 */
[----:B------:R-:W4:Y:S01]  /*5de0*/  MUFU.EX2 R17, R21 ;  /* 0x0000001500117308 */ /* 0x000f220000000800 */
[----:B-1----:R-:W-:Y:S01]  /*5df0*/  @!P5 FMUL R14, R14, R14 ;  /* 0x0000000e0e0ed220 */ /* 0x002fe20000400000 */
[----:B------:R-:W-:Y:S01]  /*5e00*/  FSETP.GEU.AND P5, PT, R19, -126, PT ;  /* 0xc2fc00001300780b */ /* 0x000fe20003fae000 */
[----:B------:R-:W-:Y:S01]  /*5e10*/  FMUL R40, R40, 1.4426950216293334961 ;  /* 0x3fb8aa3b28287820 */ /* 0x000fe20000400000 */
[----:B------:R-:W-:Y:S01]  /*5e20*/  FADD R20, RZ, -R20 ;  /* 0x80000014ff147221 */ /* 0x000fe20000000000 */
[----:B---3--:R-:W-:-:S03]  /*5e30*/  @!P4 FMUL R15, R15, R15 ;  /* 0x0000000f0f0fc220 */ /* 0x008fc60000400000 */
[----:B------:R-:W-:Y:S01]  /*5e40*/  FSETP.GEU.AND P4, PT, R40, -126, PT ;  /* 0xc2fc00002800780b */ /* 0x000fe20003f8e000 */
[----:B------:R-:W-:Y:S01]  /*5e50*/  FMUL R20, R20, 1.4426950216293334961 ;  /* 0x3fb8aa3b14147820 */ /* 0x000fe20000400000 */
[----:B----4-:R-:W-:-:S04]  /*5e60*/  @!P1 FMUL R17, R17, R17 ;  /* 0x0000001111119220 */ /* 0x010fc80000400000 */
[----:B------:R-:W-:Y:S01]  /*5e70*/  FSETP.GEU.AND P1, PT, R20, -126, PT ;  /* 0xc2fc00001400780b */ /* 0x000fe20003f2e000 */
[----:B------:R-:W-:-:S04]  /*5e80*/  @!P5 FMUL R19, R19, 0.5 ;  /* 0x3f0000001313d820 */ /* 0x000fc80000400000 */
[----:B------:R-:W1:Y:S02]  /*5e90*/  MUFU.EX2 R24, R19 ;  /* 0x0000001300187308 */ /* 0x000e640000000800 */
[----:B------:R-:W-:Y:S01]  /*5ea0*/  @!P4 FMUL R40, R40, 0.5 ;  /* 0x3f0000002828c820 */ /* 0x000fe20000400000 */
[----:B------:R-:W-:Y:S01]  /*5eb0*/  FADD R18, RZ, -R18 ;  /* 0x80000012ff127221 */ /* 0x000fe20000000000 */
[----:B------:R-:W-:-:S04]  /*5ec0*/  FADD R22, RZ, -R22 ;  /* 0x80000016ff167221 */ /* 0x000fc80000000000 */
[----:B------:R-:W3:Y:S01]  /*5ed0*/  MUFU.EX2 R21, R40 ;  /* 0x0000002800157308 */ /* 0x000ee20000000800 */
[----:B------:R-:W-:Y:S01]  /*5ee0*/  @!P1 FMUL R20, R20, 0.5 ;  /* 0x3f00000014149820 */ /* 0x000fe20000400000 */
[----:B------:R-:W-:Y:S01]  /*5ef0*/  FMUL R28, R18, 1.4426950216293334961 ;  /* 0x3fb8aa3b121c7820 */ /* 0x000fe20000400000 */
[----:B------:R-:W-:-:S05]  /*5f00*/  FMUL R22, R22, 1.4426950216293334961 ;  /* 0x3fb8aa3b16167820 */ /* 0x000fca0000400000 */
[----:B------:R-:W4:Y:S01]  /*5f10*/  MUFU.EX2 R18, R20 ;  /* 0x0000001400127308 */ /* 0x000f220000000800 */
[----:B-1----:R-:W-:Y:S01]  /*5f20*/  @!P5 FMUL R24, R24, R24 ;  /* 0x000000181818d220 */ /* 0x002fe20000400000 */
[----:B------:R-:W-:Y:S01]  /*5f30*/  FSETP.GEU.AND P5, PT, R22, -126, PT ;  /* 0xc2fc00001600780b */ /* 0x000fe20003fae000 */
[----:B------:R-:W-:Y:S01]  /*5f40*/  FADD R73, RZ, -R73 ;  /* 0x80000049ff497221 */ /* 0x000fe20000000000 */
[----:B---3--:R-:W-:Y:S01]  /*5f50*/  @!P4 FMUL R21, R21, R21 ;  /* 0x000000151515c220 */ /* 0x008fe20000400000 */
[----:B------:R-:W-:Y:S02]  /*5f60*/  FSETP.GEU.AND P4, PT, R28, -126, PT ;  /* 0xc2fc00001c00780b */ /* 0x000fe40003f8e000 */
[----:B------:R-:W-:Y:S01]  /*5f70*/  FMUL R73, R73, 1.4426950216293334961 ;  /* 0x3fb8aa3b49497820 */ /* 0x000fe20000400000 */
[----:B----4-:R-:W-:-:S04]  /*5f80*/  @!P1 FMUL R18, R18, R18 ;  /* 0x0000001212129220 */ /* 0x010fc80000400000 */
[----:B------:R-:W-:-:S03]  /*5f90*/  FSETP.GEU.AND P1, PT, R73, -126, PT ;  /* 0xc2fc00004900780b */ /* 0x000fc60003f2e000 */
[----:B------:R-:W-:-:S04]  /*5fa0*/  @!P5 FMUL R22, R22, 0.5 ;  /* 0x3f0000001616d820 */ /* 0x000fc80000400000 */
[----:B------:R1:W3:Y:S01]  /*5fb0*/  MUFU.EX2 R19, R22 ;  /* 0x0000001600137308 */ /* 0x0002e20000000800 */
[----:B------:R-:W-:Y:S01]  /*5fc0*/  @!P4 FMUL R28, R28, 0.5 ;  /* 0x3f0000001c1cc820 */ /* 0x000fe20000400000 */
[----:B------:R-:W-:-:S06]  /*5fd0*/  FADD R72, RZ, -R72 ;  /* 0x80000048ff487221 */ /* 0x000fcc0000000000 */
[----:B------:R-:W4:Y:S01]  /*5fe0*/  MUFU.EX2 R29, R28 ;  /* 0x0000001c001d7308 */ /* 0x000f220000000800 */
[----:B------:R-:W-:Y:S01]  /*5ff0*/  @!P1 FMUL R73, R73, 0.5 ;  /* 0x3f00000049499820 */ /* 0x000fe20000400000 */
[----:B-1----:R-:W-:Y:S01]  /*6000*/  FADD R22, R14, 1 ;  /* 0x3f8000000e167421 */ /* 0x002fe20000000000 */
[----:B------:R-:W-:-:S05]  /*6010*/  FMUL R72, R72, 1.4426950216293334961 ;  /* 0x3fb8aa3b48487820 */ /* 0x000fca0000400000 */
[----:B------:R-:W1:Y:S01]  /*6020*/  MUFU.EX2 R14, R73 ;  /* 0x00000049000e7308 */ /* 0x000e620000000800 */
[----:B---3--:R-:W-:Y:S01]  /*6030*/  @!P5 FMUL R19, R19, R19 ;  /* 0x000000131313d220 */ /* 0x008fe20000400000 */
[----:B------:R-:W-:Y:S01]  /*6040*/  FSETP.GEU.AND P5, PT, R72, -126, PT ;  /* 0xc2fc00004800780b */ /* 0x000fe20003fae000 */
[----:B------:R-:W-:Y:S01]  /*6050*/  FADD R15, R15, 1 ;  /* 0x3f8000000f0f7421 */ /* 0x000fe20000000000 */
[----:B------:R-:W-:Y:S01]  /*6060*/  FADD R43, RZ, -R43 ;  /* 0x8000002bff2b7221 */ /* 0x000fe20000000000 */
[----:B----4-:R-:W-:Y:S01]  /*6070*/  @!P4 FMUL R29, R29, R29 ;  /* 0x0000001d1d1dc220 */ /* 0x010fe20000400000 */
[----:B------:R-:W-:Y:S02]  /*6080*/  FSETP.GT.AND P4, PT, R22, 8.50705917302346158658e+37, PT ;  /* 0x7e8000001600780b */ /* 0x000fe40003f84000 */
[----:B------:R-:W-:Y:S01]  /*6090*/  FMUL R43, R43, 1.4426950216293334961 ;  /* 0x3fb8aa3b2b2b7820 */ /* 0x000fe20000400000 */
[----:B------:R-:W-:Y:S01]  /*60a0*/  FSETP.GT.AND P6, PT, R15, 8.50705917302346158658e+37, PT ;  /* 0x7e8000000f00780b */ /* 0x000fe20003fc4000 */
[----:B-1----:R-:W-:-:S03]  /*60b0*/  @!P1 FMUL R14, R14, R14 ;  /* 0x0000000e0e0e9220 */ /* 0x002fc60000400000 */
[----:B------:R-:W-:Y:S02]  /*60c0*/  FSETP.GEU.AND P1, PT, R43, -126, PT ;  /* 0xc2fc00002b00780b */ /* 0x000fe40003f2e000 */
[----:B------:R-:W-:-:S04]  /*60d0*/  @!P5 FMUL R72, R72, 0.5 ;  /* 0x3f0000004848d820 */ /* 0x000fc80000400000 */
[----:B------:R-:W1:Y:S01]  /*60e0*/  MUFU.EX2 R30, R72 ;  /* 0x00000048001e7308 */ /* 0x000e620000000800 */
[----:B------:R-:W-:Y:S02]  /*60f0*/  @P4 FMUL R22, R22, 0.25 ;  /* 0x3e80000016164820 */ /* 0x000fe40000400000 */
[----:B------:R-:W-:Y:S01]  /*6100*/  @P6 FMUL R15, R15, 0.25 ;  /* 0x3e8000000f0f6820 */ /* 0x000fe20000400000 */
[----:B------:R-:W-:-:S04]  /*6110*/  FADD R24, R24, 1 ;  /* 0x3f80000018187421 */ /* 0x000fc80000000000 */
[----:B------:R3:W4:Y:S01]  /*6120*/  MUFU.RCP R20, R22 ;  /* 0x0000001600147308 */ /* 0x0007220000001000 */
[----:B------:R-:W-:Y:S01]  /*6130*/  @!P1 FMUL R43, R43, 0.5 ;  /* 0x3f0000002b2b9820 */ /* 0x000fe20000400000 */
[----:B------:R-:W-:Y:S01]  /*6140*/  FSEL R31, R74, 1, P4 ;  /* 0x3f8000004a1f7808 */ /* 0x000fe20002000000 */
[----:B------:R-:W-:Y:S01]  /*6150*/  FADD R17, R17, 1 ;  /* 0x3f80000011117421 */ /* 0x000fe20000000000 */
[----:B------:R-:W-:-:S04]  /*6160*/  FSETP.GT.AND P4, PT, R24, 8.50705917302346158658e+37, PT ;  /* 0x7e8000001800780b */ /* 0x000fc80003f84000 */
[----:B------:R-:W5:Y:S01]  /*6170*/  MUFU.RCP R15, R15 ;  /* 0x0000000f000f7308 */ /* 0x000f620000001000 */
[----:B-1----:R-:W-:Y:S01]  /*6180*/  @!P5 FMUL R30, R30, R30 ;  /* 0x0000001e1e1ed220 */ /* 0x002fe20000400000 */
[----:B------:R-:W-:-:S06]  /*6190*/  FSETP.GT.AND P5, PT, R17, 8.50705917302346158658e+37, PT ;  /* 0x7e8000001100780b */ /* 0x000fcc0003fa4000 */
[----:B------:R-:W1:Y:S01]  /*61a0*/  MUFU.EX2 R43, R43 ;  /* 0x0000002b002b7308 */ /* 0x000e620000000800 */
[----:B---3--:R-:W-:Y:S01]  /*61b0*/  FSEL R22, R74, 1, P6 ;  /* 0x3f8000004a167808 */ /* 0x008fe20003000000 */
[----:B------:R-:W-:Y:S01]  /*61c0*/  FADD R23, RZ, -R23 ;  /* 0x80000017ff177221 */ /* 0x000fe20000000000 */
[----:B----4-:R-:W-:Y:S01]  /*61d0*/  FMUL R20, R20, R31 ;  /* 0x0000001f14147220 */ /* 0x010fe20000400000 */
[----:B------:R-:W-:Y:S01]  /*61e0*/  FADD R31, R21, 1 ;  /* 0x3f800000151f7421 */ /* 0x000fe20000000000 */
[----:B------:R-:W-:Y:S01]  /*61f0*/  @P4 FMUL R24, R24, 0.25 ;  /* 0x3e80000018184820 */ /* 0x000fe20000400000 */
[----:B-----5:R-:W-:Y:S01]  /*6200*/  FMUL R21, R15, R22 ;  /* 0x000000160f157220 */ /* 0x020fe20000400000 */
[----:B------:R-:W-:Y:S01]  /*6210*/  FMUL R15, R23, 1.4426950216293334961 ;  /* 0x3fb8aa3b170f7820 */ /* 0x000fe20000400000 */
[----:B------:R-:W-:Y:S01]  /*6220*/  @P5 FMUL R17, R17, 0.25 ;  /* 0x3e80000011115820 */ /* 0x000fe20000400000 */
[----:B------:R-:W3:Y:S01]  /*6230*/  MUFU.RCP R23, R24 ;  /* 0x0000001800177308 */ /* 0x000ee20000001000 */
[----:B------:R-:W-:Y:S01]  /*6240*/  FSEL R22, R74, 1, P5 ;  /* 0x3f8000004a167808 */ /* 0x000fe20002800000 */
[----:B-1----:R-:W-:Y:S01]  /*6250*/  @!P1 FMUL R43, R43, R43 ;  /* 0x0000002b2b2b9220 */ /* 0x002fe20000400000 */
[----:B------:R-:W-:-:S02]  /*6260*/  FSETP.GEU.AND P1, PT, R15, -126, PT ;  /* 0xc2fc00000f00780b */ /* 0x000fc40003f2e000 */
[----:B------:R-:W-:-:S03]  /*6270*/  FSETP.GT.AND P5, PT, R31, 8.50705917302346158658e+37, PT ;  /* 0x7e8000001f00780b */ /* 0x000fc60003fa4000 */
[----:B------:R-:W1:Y:S01]  /*6280*/  MUFU.RCP R17, R17 ;  /* 0x0000001100117308 */ /* 0x000e620000001000 */
[----:B------:R-:W-:Y:S01]  /*6290*/  FADD R18, R18, 1 ;  /* 0x3f80000012127421 */ /* 0x000fe20000000000 */
[----:B------:R-:W-:Y:S01]  /*62a0*/  FSEL R28, R74, 1, P4 ;  /* 0x3f8000004a1c7808 */ /* 0x000fe20002000000 */
[----:B------:R-:W-:-:S03]  /*62b0*/  FADD R19, R19, 1 ;  /* 0x3f80000013137421 */ /* 0x000fc60000000000 */
[----:B------:R-:W-:Y:S01]  /*62c0*/  FSETP.GT.AND P4, PT, R18, 8.50705917302346158658e+37, PT ;  /* 0x7e8000001200780b */ /* 0x000fe20003f84000 */
[----:B---3--:R-:W-:Y:S01]  /*62d0*/  FMUL R23, R23, R28 ;  /* 0x0000001c17177220 */ /* 0x008fe20000400000 */
[----:B------:R-:W-:Y:S01]  /*62e0*/  @!P1 FMUL R15, R15, 0.5 ;  /* 0x3f0000000f0f9820 */ /* 0x000fe20000400000 */
[----:B------:R-:W-:Y:S01]  /*62f0*/  FSEL R28, R74, 1, P5 ;  /* 0x3f8000004a1c7808 */ /* 0x000fe20002800000 */
[----:B------:R-:W-:Y:S01]  /*6300*/  @P5 FMUL R31, R31, 0.25 ;  /* 0x3e8000001f1f5820 */ /* 0x000fe20000400000 */
[----:B------:R-:W-:-:S03]  /*6310*/  FSETP.GT.AND P5, PT, R19, 8.50705917302346158658e+37, PT ;  /* 0x7e8000001300780b */ /* 0x000fc60003fa4000 */
[----:B------:R-:W3:Y:S01]  /*6320*/  MUFU.EX2 R15, R15 ;  /* 0x0000000f000f7308 */ /* 0x000ee20000000800 */
[----:B-1----:R-:W-:Y:S01]  /*6330*/  FMUL R22, R17, R22 ;  /* 0x0000001611167220 */ /* 0x002fe20000400000 */
[----:B------:R-:W-:Y:S01]  /*6340*/  FADD R14, R14, 1 ;  /* 0x3f8000000e0e7421 */ /* 0x000fe20000000000 */
[----:B------:R-:W-:Y:S01]  /*6350*/  FADD R17, R29, 1 ;  /* 0x3f8000001d117421 */ /* 0x000fe20000000000 */
[----:B------:R-:W-:Y:S01]  /*6360*/  FADD R25, RZ, -R25 ;  /* 0x80000019ff197221 */ /* 0x000fe20000000000 */
[----:B------:R-:W-:Y:S01]  /*6370*/  @P4 FMUL R18, R18, 0.25 ;  /* 0x3e80000012124820 */ /* 0x000fe20000400000 */
[----:B------:R-:W-:Y:S02]  /*6380*/  FSEL R24, R74, 1, P4 ;  /* 0x3f8000004a187808 */ /* 0x000fe40002000000 */
[----:B------:R-:W-:Y:S01]  /*6390*/  FSETP.GT.AND P6, PT, R14, 8.50705917302346158658e+37, PT ;  /* 0x7e8000000e00780b */ /* 0x000fe20003fc4000 */
[----:B------:R-:W1:Y:S01]  /*63a0*/  MUFU.RCP R31, R31 ;  /* 0x0000001f001f7308 */ /* 0x000e620000001000 */
[----:B------:R-:W-:Y:S01]  /*63b0*/  FSETP.GT.AND P4, PT, R17, 8.50705917302346158658e+37, PT ;  /* 0x7e8000001100780b */ /* 0x000fe20003f84000 */
[----:B------:R-:W-:Y:S01]  /*63c0*/  @P5 FMUL R19, R19, 0.25 ;  /* 0x3e80000013135820 */ /* 0x000fe20000400000 */
[----:B------:R-:W-:Y:S01]  /*63d0*/  FMUL R41, R25, 1.4426950216293334961 ;  /* 0x3fb8aa3b19297820 */ /* 0x000fe20000400000 */
[----:B---3--:R-:W-:-:S04]  /*63e0*/  @!P1 FMUL R15, R15, R15 ;  /* 0x0000000f0f0f9220 */ /* 0x008fc80000400000 */
[----:B------:R-:W-:Y:S01]  /*63f0*/  FSETP.GEU.AND P1, PT, R41, -126, PT ;  /* 0xc2fc00002900780b */ /* 0x000fe20003f2e000 */
[----:B------:R-:W3:Y:S03]  /*6400*/  MUFU.RCP R19, R19 ;  /* 0x0000001300137308 */ /* 0x000ee60000001000 */
[----:B------:R-:W-:Y:S02]  /*6410*/  @P6 FMUL R14, R14, 0.25 ;  /* 0x3e8000000e0e6820 */ /* 0x000fe40000400000 */
[----:B------:R-:W-:-:S03]  /*6420*/  @P4 FMUL R17, R17, 0.25 ;  /* 0x3e80000011114820 */ /* 0x000fc60000400000 */
[----:B------:R4:W5:Y:S01]  /*6430*/  MUFU.RCP R29, R18 ;  /* 0x00000012001d7308 */ /* 0x0009620000001000 */
[----:B-1----:R-:W-:Y:S01]  /*6440*/  FMUL R28, R31, R28 ;  /* 0x0000001c1f1c7220 */ /* 0x002fe20000400000 */
[----:B------:R-:W-:Y:S02]  /*6450*/  FADD R40, R30, 1 ;  /* 0x3f8000001e287421 */ /* 0x000fe40000000000 */
[----:B------:R-:W-:-:S04]  /*6460*/  @!P1 FMUL R41, R41, 0.5 ;  /* 0x3f00000029299820 */ /* 0x000fc80000400000 */
[----:B------:R1:W0:Y:S01]  /*6470*/  MUFU.RCP R31, R17 ;  /* 0x00000011001f7308 */ /* 0x0002220000001000 */
[----:B----4-:R-:W-:-:S07]  /*6480*/  FSEL R18, R74, 1, P5 ;  /* 0x3f8000004a127808 */ /* 0x010fce0002800000 */
[----:B------:R-:W4:Y:S01]  /*6490*/  MUFU.RCP R14, R14 ;  /* 0x0000000e000e7308 */ /* 0x000f220000001000 */
[----:B---3--:R-:W-:Y:S01]  /*64a0*/  FMUL R30, R19, R18 ;  /* 0x00000012131e7220 */ /* 0x008fe20000400000 */
[----:B-----5:R-:W-:Y:S01]  /*64b0*/  FMUL R29, R29, R24 ;  /* 0x000000181d1d7220 */ /* 0x020fe20000400000 */
[----:B------:R-:W-:Y:S02]  /*64c0*/  FSEL R24, R74, 1, P4 ;  /* 0x3f8000004a187808 */ /* 0x000fe40002000000 */
[----:B------:R-:W-:-:S03]  /*64d0*/  FSETP.GT.AND P4, PT, R40, 8.50705917302346158658e+37, PT ;  /* 0x7e8000002800780b */ /* 0x000fc60003f84000 */
[----:B------:R-:W3:Y:S01]  /*64e0*/  MUFU.EX2 R18, R41 ;  /* 0x0000002900127308 */ /* 0x000ee20000000800 */
[----:B-1----:R-:W-:Y:S01]  /*64f0*/  FSEL R17, R74, 1, P6 ;  /* 0x3f8000004a117808 */ /* 0x002fe20003000000 */
[----:B------:R-:W-:Y:S01]  /*6500*/  FADD R26, RZ, -R26 ;  /* 0x8000001aff1a7221 */ /* 0x000fe20000000000 */
[----:B------:R-:W-:Y:S01]  /*6510*/  FADD R27, RZ, -R27 ;  /* 0x8000001bff1b7221 */ /* 0x000fe20000000000 */
[----:B0-----:R-:W-:Y:S01]  /*6520*/  FMUL R31, R31, R24 ;  /* 0x000000181f1f7220 */ /* 0x001fe20000400000 */
[----:B------:R-:W-:Y:S01]  /*6530*/  FADD R15, R15, 1 ;  /* 0x3f8000000f0f7421 */ /* 0x000fe20000000000 */
[----:B------:R-:W-:Y:S01]  /*6540*/  FMUL R19, R26, 1.4426950216293334961 ;  /* 0x3fb8aa3b1a137820 */ /* 0x000fe20000400000 */
[----:B----4-:R-:W-:Y:S01]  /*6550*/  FMUL R24, R14, R17 ;  /* 0x000000110e187220 */ /* 0x010fe20000400000 */
[----:B------:R-:W-:Y:S01]  /*6560*/  FMUL R17, R27, 1.4426950216293334961 ;  /* 0x3fb8aa3b1b117820 */ /* 0x000fe20000400000 */
[----:B------:R-:W-:Y:S01]  /*6570*/  FADD R43, R43, 1 ;  /* 0x3f8000002b2b7421 */ /* 0x000fe20000000000 */
[----:B------:R-:W-:Y:S01]  /*6580*/  @P4 FMUL R40, R40, 0.25 ;  /* 0x3e80000028284820 */ /* 0x000fe20000400000 */
[----:B------:R-:W-:-:S02]  /*6590*/  FSETP.GEU.AND P5, PT, R19, -126, PT ;  /* 0xc2fc00001300780b */ /* 0x000fc40003fae000 */
[----:B------:R-:W-:Y:S01]  /*65a0*/  FSETP.GEU.AND P6, PT, R17, -126, PT ;  /* 0xc2fc00001100780b */ /* 0x000fe20003fce000 */
[----:B---3--:R-:W-:Y:S01]  /*65b0*/  @!P1 FMUL R18, R18, R18 ;  /* 0x0000001212129220 */ /* 0x008fe20000400000 */
[----:B------:R-:W-:Y:S02]  /*65c0*/  FSEL R14, R74, 1, P4 ;  /* 0x3f8000004a0e7808 */ /* 0x000fe40002000000 */
[----:B------:R-:W-:Y:S02]  /*65d0*/  FSETP.GT.AND P1, PT, R15, 8.50705917302346158658e+37, PT ;  /* 0x7e8000000f00780b */ /* 0x000fe40003f24000 */
[----:B------:R-:W-:Y:S01]  /*65e0*/  FSETP.GT.AND P4, PT, R43, 8.50705917302346158658e+37, PT ;  /* 0x7e8000002b00780b */ /* 0x000fe20003f84000 */
[----:B------:R-:W0:Y:S01]  /*65f0*/  S2R R46, SR_TID.X ;  /* 0x00000000002e7919 */ /* 0x000e220000002100 */
[----:B------:R-:W1:Y:S03]  /*6600*/  MUFU.RCP R25, R40 ;  /* 0x0000002800197308 */ /* 0x000e660000001000 */
[----:B------:R-:W-:-:S02]  /*6610*/  @!P5 FMUL R19, R19, 0.5 ;  /* 0x3f0000001313d820 */ /* 0x000fc40000400000 */
[----:B------:R-:W-:Y:S01]  /*6620*/  @!P6 FMUL R17, R17, 0.5 ;  /* 0x3f0000001111e820 */ /* 0x000fe20000400000 */
[----:B------:R-:W-:-:S03]  /*6630*/  FADD R9, R9, 1 ;  /* 0x3f80000009097421 */ /* 0x000fc60000000000 */
[----:B------:R-:W-:Y:S02]  /*6640*/  @P1 FMUL R15, R15, 0.25 ;  /* 0x3e8000000f0f1820 */ /* 0x000fe40000400000 */
[----:B------:R-:W-:Y:S01]  /*6650*/  @P4 FMUL R43, R43, 0.25 ;  /* 0x3e8000002b2b4820 */ /* 0x000fe20000400000 */
[----:B------:R-:W-:Y:S01]  /*6660*/  MUFU.EX2 R19, R19 ;  /* 0x0000001300137308 */ /* 0x000fe20000000800 */
[----:B------:R-:W-:Y:S01]  /*6670*/  FSEL R27, R74, 1, P4 ;  /* 0x3f8000004a1b7808 */ /* 0x000fe20002000000 */
[----:B------:R-:W3:Y:S01]  /*6680*/  S2UR UR5, SR_CgaCtaId ;  /* 0x00000000000579c3 */ /* 0x000ee20000008800 */
[----:B------:R-:W-:-:S05]  /*6690*/  FSETP.GT.AND P4, PT, R9, 8.50705917302346158658e+37, PT ;  /* 0x7e8000000900780b */ /* 0x000fca0003f84000 */
[----:B------:R-:W4:Y:S08]  /*66a0*/  MUFU.RCP R26, R43 ;  /* 0x0000002b001a7308 */ /* 0x000f300000001000 */
[----:B------:R-:W5:Y:S08]  /*66b0*/  MUFU.EX2 R17, R17 ;  /* 0x0000001100117308 */ /* 0x000f700000000800 */
[----:B------:R-:W0:Y:S01]  /*66c0*/  MUFU.RCP R15, R15 ;  /* 0x0000000f000f7308 */ /* 0x000e220000001000 */
[----:B-1----:R-:W-:Y:S01]  /*66d0*/  FMUL R25, R25, R14 ;  /* 0x0000000e19197220 */ /* 0x002fe20000400000 */
[----:B------:R-:W-:-:S02]  /*66e0*/  FSEL R14, R74, 1, P1 ;  /* 0x3f8000004a0e7808 */ /* 0x000fc40000800000 */
[----:B------:R-:W-:Y:S01]  /*66f0*/  ISETP.GE.AND P1, PT, R3, 0x100, PT ;  /* 0x000001000300780c */ /* 0x000fe20003f26270 */
[----:B----4-:R-:W-:Y:S01]  /*6700*/  FMUL R26, R26, R27 ;  /* 0x0000001b1a1a7220 */ /* 0x010fe20000400000 */
[----:B------:R-:W-:Y:S01]  /*6710*/  @!P5 FMUL R19, R19, R19 ;  /* 0x000000131313d220 */ /* 0x000fe20000400000 */
[----:B-----5:R-:W-:Y:S01]  /*6720*/  @!P6 FMUL R17, R17, R17 ;  /* 0x000000111111e220 */ /* 0x020fe20000400000 */
[----:B------:R-:W-:Y:S01]  /*6730*/  @P4 FMUL R9, R9, 0.25 ;  /* 0x3e80000009094820 */ /* 0x000fe20000400000 */
[----:B------:R-:W-:Y:S02]  /*6740*/  FSEL R42, R74, 1, P4 ;  /* 0x3f8000004a2a7808 */ /* 0x000fe40002000000 */
[----:B------:R-:W-:Y:S02]  /*6750*/  ISETP.LT.AND P6, PT, R16, 0x200, !P1 ;  /* 0x000002001000780c */ /* 0x000fe40004fc1270 */
[----:B------:R-:W-:Y:S01]  /*6760*/  ISETP.LT.AND P5, PT, R8, 0x200, !P1 ;  /* 0x000002000800780c */ /* 0x000fe20004fa1270 */
[----:B0-----:R-:W-:Y:S01]  /*6770*/  FMUL R27, R15, R14 ;  /* 0x0000000e0f1b7220 */ /* 0x001fe20000400000 */
[----:B------:R-:W-:-:S02]  /*6780*/  ISETP.LT.AND P4, PT, R6, 0x200, !P1 ;  /* 0x000002000600780c */ /* 0x000fc40004f81270 */
[-C--:B------:R-:W-:Y:S02]  /*6790*/  LEA R14, R16, R3.reuse, 0x8 ;  /* 0x00000003100e7211 */ /* 0x080fe400078e40ff */
[-C--:B------:R-:W-:Y:S02]  /*67a0*/  LEA R15, R8, R3.reuse, 0x8 ;  /* 0x00000003080f7211 */ /* 0x080fe400078e40ff */
[----:B------:R-:W-:Y:S02]  /*67b0*/  ISETP.LT.AND P1, PT, R2, 0x200, !P1 ;  /* 0x000002000200780c */ /* 0x000fe40004f21270 */
[-C--:B------:R-:W-:Y:S02]  /*67c0*/  LEA R6, R6, R3.reuse, 0x8 ;  /* 0x0000000306067211 */ /* 0x080fe400078e40ff */
[----:B------:R-:W-:Y:S02]  /*67d0*/  LEA R40, R2, R3, 0x8 ;  /* 0x0000000302287211 */ /* 0x000fe400078e40ff */
[----:B------:R-:W-:-:S02]  /*67e0*/  SHF.R.U32.HI R3, RZ, 0x4, R46 ;  /* 0x00000004ff037819 */ /* 0x000fc4000001162e */
[----:B------:R-:W-:Y:S01]  /*67f0*/  SHF.L.U32 R2, R46, 0x8, RZ ;  /* 0x000000082e027819 */ /* 0x000fe200000006ff */
[----:B------:R-:W-:Y:S01]  /*6800*/  UMOV UR4, 0x400 ;  /* 0x0000040000047882 */ /* 0x000fe20000000000 */
[----:B------:R-:W-:Y:S02]  /*6810*/  SGXT.U32 R3, R3, 0x4 ;  /* 0x000000040303781a */ /* 0x000fe40000000000 */
[----:B------:R-:W-:Y:S01]  /*6820*/  LOP3.LUT R2, R2, 0xf00, RZ, 0xc0, !PT ;  /* 0x00000f0002027812 */ /* 0x000fe200078ec0ff */
[----:B---3--:R-:W-:Y:S01]  /*6830*/  UPRMT UR4, UR5, 0x654, UR4 ;  /* 0x0000065405047896 */ /* 0x008fe20008000004 */
[-C--:B------:R-:W-:Y:S01]  /*6840*/  FFMA R79, R79, R5.reuse, R100 ;  /* 0x000000054f4f7223 */ /* 0x080fe20000000064 */
[----:B------:R-:W-:Y:S01]  /*6850*/  FFMA R87, R94, R5, R87 ;  /* 0x000000055e577223 */ /* 0x000fe20000000057 */
[----:B------:R-:W-:Y:S01]  /*6860*/  LOP3.LUT R56, R2, R3, RZ, 0xfc, !PT ;  /* 0x0000000302387212 */ /* 0x000fe200078efcff */
[-C--:B------:R-:W-:Y:S01]  /*6870*/  FFMA R76, R93, R5.reuse, R76 ;  /* 0x000000055d4c7223 */ /* 0x080fe2000000004c */
[-C--:B------:R-:W-:Y:S01]  /*6880*/  FFMA R75, R96, R5.reuse, R75 ;  /* 0x00000005604b7223 */ /* 0x080fe2000000004b */
[----:B------:R-:W-:Y:S01]  /*6890*/  FFMA R88, R95, R5, R88 ;  /* 0x000000055f587223 */ /* 0x000fe20000000058 */
[----:B------:R-:W-:-:S02]  /*68a0*/  LOP3.LUT R3, R2, 0x40, RZ, 0xfc, !PT ;  /* 0x0000004002037812 */ /* 0x000fc400078efcff */
[----:B------:R-:W-:Y:S02]  /*68b0*/  SHF.L.U32 R41, R46, 0x2, RZ ;  /* 0x000000022e297819 */ /* 0x000fe400000006ff */
[C---:B------:R-:W-:Y:S02]  /*68c0*/  LOP3.LUT R5, R2.reuse, 0x80, RZ, 0xfc, !PT ;  /* 0x0000008002057812 */ /* 0x040fe400078efcff */
[----:B------:R-:W-:Y:S02]  /*68d0*/  LEA.HI R3, R3, UR4, RZ, 0x1c ;  /* 0x0000000403037c11 */ /* 0x000fe4000f8fe0ff */
[----:B------:R-:W-:Y:S02]  /*68e0*/  LOP3.LUT R41, R41, 0x3fc, RZ, 0xc0, !PT ;  /* 0x000003fc29297812 */ /* 0x000fe400078ec0ff */
[----:B------:R-:W-:Y:S01]  /*68f0*/  LEA.HI R5, R5, UR4, RZ, 0x1c ;  /* 0x0000000405057c11 */ /* 0x000fe2000f8fe0ff */
[----:B------:R-:W-:Y:S01]  /*6900*/  FFMA R33, R57, R33, -R90 ;  /* 0x0000002139217223 */ /* 0x000fe2000000085a */
[----:B------:R-:W-:-:S02]  /*6910*/  LOP3.LUT R8, R2, 0xc0, RZ, 0xfc, !PT ;  /* 0x000000c002087812 */ /* 0x000fc400078efcff */
[C---:B------:R-:W-:Y:S02]  /*6920*/  LEA R58, R56.reuse, R3, 0x2 ;  /* 0x00000003383a7211 */ /* 0x040fe400078e10ff */
[----:B------:R-:W-:Y:S02]  /*6930*/  LEA R57, R56, R5, 0x2 ;  /* 0x0000000538397211 */ /* 0x000fe400078e10ff */
[C---:B------:R-:W-:Y:S02]  /*6940*/  LOP3.LUT R3, R41.reuse, 0x400, RZ, 0xfc, !PT ;  /* 0x0000040029037812 */ /* 0x040fe400078efcff */
[----:B------:R-:W-:Y:S02]  /*6950*/  LEA.HI R59, R2, UR4, RZ, 0x1c ;  /* 0x00000004023b7c11 */ /* 0x000fe4000f8fe0ff */
[----:B------:R-:W-:Y:S02]  /*6960*/  LOP3.LUT R5, R41, 0x800, RZ, 0xfc, !PT ;  /* 0x0000080029057812 */ /* 0x000fe400078efcff */
[----:B------:R-:W-:-:S02]  /*6970*/  LEA.HI R43, R8, UR4, RZ, 0x1c ;  /* 0x00000004082b7c11 */ /* 0x000fc4000f8fe0ff */
[----:B------:R-:W-:Y:S02]  /*6980*/  LOP3.LUT R8, R41, 0xc00, RZ, 0xfc, !PT ;  /* 0x00000c0029087812 */ /* 0x000fe400078efcff */
[----:B------:R-:W-:Y:S02]  /*6990*/  SHF.R.U32.HI R3, RZ, 0x4, R3 ;  /* 0x00000004ff037819 */ /* 0x000fe40000011603 */
[----:B------:R-:W-:Y:S02]  /*69a0*/  LEA R59, R56, R59, 0x2 ;  /* 0x0000003b383b7211 */ /* 0x000fe400078e10ff */
[----:B------:R-:W-:Y:S02]  /*69b0*/  SHF.R.U32.HI R2, RZ, 0x2, R46 ;  /* 0x00000002ff027819 */ /* 0x000fe4000001162e */
[----:B------:R-:W-:Y:S02]  /*69c0*/  SHF.R.U32.HI R5, RZ, 0x4, R5 ;  /* 0x00000004ff057819 */ /* 0x000fe40000011605 */
[----:B------:R-:W-:-:S02]  /*69d0*/  SHF.R.U32.HI R8, RZ, 0x4, R8 ;  /* 0x00000004ff087819 */ /* 0x000fc40000011608 */
[----:B------:R-:W-:Y:S02]  /*69e0*/  LEA R56, R56, R43, 0x2 ;  /* 0x0000002b38387211 */ /* 0x000fe400078e10ff */
[----:B------:R-:W-:Y:S01]  /*69f0*/  LOP3.LUT R3, R3, 0x7c, RZ, 0xc0, !PT ;  /* 0x0000007c03037812 */ /* 0x000fe200078ec0ff */
[----:B------:R-:W-:Y:S01]  /*6a00*/  STS [R59], R80 ;  /* 0x000000503b007388 */ /* 0x000fe20000000800 */
[----:B------:R-:W-:Y:S02]  /*6a10*/  LOP3.LUT R2, R2, 0x3c, RZ, 0xc0, !PT ;  /* 0x0000003c02027812 */ /* 0x000fe400078ec0ff */
[----:B------:R-:W-:Y:S01]  /*6a20*/  LOP3.LUT R5, R5, 0xbc, RZ, 0xc0, !PT ;  /* 0x000000bc05057812 */ /* 0x000fe200078ec0ff */
[----:B------:R-:W-:Y:S01]  /*6a30*/  STS [R58+0x100], R79 ;  /* 0x0001004f3a007388 */ /* 0x000fe20000000800 */
[----:B------:R-:W-:Y:S02]  /*6a40*/  LOP3.LUT R16, R8, 0xfc, RZ, 0xc0, !PT ;  /* 0x000000fc08107812 */ /* 0x000fe400078ec0ff */
[----:B------:R-:W-:Y:S01]  /*6a50*/  IADD3 R8, R3, UR4, RZ ;  /* 0x0000000403087c10 */ /* 0x000fe2000fffe0ff */
[----:B------:R-:W-:Y:S01]  /*6a60*/  STS [R57+0x200], R78 ;  /* 0x0002004e39007388 */ /* 0x000fe20000000800 */
[----:B------:R-:W-:-:S02]  /*6a70*/  IADD3 R2, R2, UR4, RZ ;  /* 0x0000000402027c10 */ /* 0x000fc4000fffe0ff */
[----:B------:R-:W-:Y:S01]  /*6a80*/  IADD3 R46, R5, UR4, RZ ;  /* 0x00000004052e7c10 */ /* 0x000fe2000fffe0ff */
[----:B------:R-:W-:Y:S01]  /*6a90*/  STS [R56+0x300], R77 ;  /* 0x0003004d38007388 */ /* 0x000fe20000000800 */
[-C--:B------:R-:W-:Y:S02]  /*6aa0*/  LEA R3, R0, R11.reuse, 0x7 ;  /* 0x0000000b00037211 */ /* 0x080fe400078e38ff */
[-C--:B------:R-:W-:Y:S01]  /*6ab0*/  LEA R5, R10, R11.reuse, 0x7 ;  /* 0x0000000b0a057211 */ /* 0x080fe200078e38ff */
[----:B------:R-:W-:Y:S01]  /*6ac0*/  STS [R59+0x40], R82 ;  /* 0x000040523b007388 */ /* 0x000fe20000000800 */
[----:B------:R-:W-:-:S03]  /*6ad0*/  LEA R11, R4, R11, 0x7 ;  /* 0x0000000b040b7211 */ /* 0x000fc600078e38ff */
[----:B------:R-:W-:Y:S01]  /*6ae0*/  STS [R58+0x140], R81 ;  /* 0x000140513a007388 */ /* 0x000fe20000000800 */
[----:B------:R-:W-:Y:S01]  /*6af0*/  LEA R43, R41, R2, 0x2 ;  /* 0x00000002292b7211 */ /* 0x000fe200078e10ff */
[--C-:B------:R-:W-:Y:S02]  /*6b00*/  IMAD.WIDE R2, R3, 0x4, R44.reuse ;  /* 0x0000000403027825 */ /* 0x100fe400078e022c */
[----:B------:R-:W-:Y:S02]  /*6b10*/  STS [R57+0x240], R71 ;  /* 0x0002404739007388 */ /* 0x000fe40000000800 */
[--C-:B------:R-:W-:Y:S02]  /*6b20*/  IMAD.WIDE R4, R5, 0x4, R44.reuse ;  /* 0x0000000405047825 */ /* 0x100fe400078e022c */
[----:B------:R-:W-:Y:S02]  /*6b30*/  STS [R56+0x340], R70 ;  /* 0x0003404638007388 */ /* 0x000fe40000000800 */
[----:B------:R-:W-:-:S02]  /*6b40*/  IMAD.WIDE R44, R11, 0x4, R44 ;  /* 0x000000040b2c7825 */ /* 0x000fc400078e022c */
[----:B------:R-:W-:Y:S04]  /*6b50*/  STS [R59+0x80], R68 ;  /* 0x000080443b007388 */ /* 0x000fe80000000800 */
[----:B------:R-:W-:Y:S04]  /*6b60*/  STS [R58+0x180], R84 ;  /* 0x000180543a007388 */ /* 0x000fe80000000800 */
[----:B------:R-:W-:Y:S04]  /*6b70*/  STS [R57+0x280], R83 ;  /* 0x0002805339007388 */ /* 0x000fe80000000800 */
[----:B------:R-:W-:Y:S04]  /*6b80*/  STS [R56+0x380], R69 ;  /* 0x0003804538007388 */ /* 0x000fe80000000800 */
[----:B------:R-:W-:Y:S04]  /*6b90*/  STS [R59+0xc0], R85 ;  /* 0x0000c0553b007388 */ /* 0x000fe80000000800 */
[----:B------:R-:W-:Y:S04]  /*6ba0*/  @P2 STG.E.128 desc[UR6][R2.64], R20 ;  /* 0x0000001402002986 */ /* 0x000fe8000c101d06 */
[----:B------:R-:W-:Y:S01]  /*6bb0*/  STS [R58+0x1c0], R67 ;  /* 0x0001c0433a007388 */ /* 0x000fe20000000800 */
[----:B------:R-:W-:-:S03]  /*6bc0*/  FADD R18, R18, 1 ;  /* 0x3f80000012127421 */ /* 0x000fc60000000000 */
[----:B------:R0:W-:Y:S01]  /*6bd0*/  @P3 STG.E.128 desc[UR6][R4.64], R28 ;  /* 0x0000001c04003986 */ /* 0x0001e2000c101d06 */
[----:B------:R-:W-:-:S03]  /*6be0*/  FADD R19, R19, 1 ;  /* 0x3f80000013137421 */ /* 0x000fc60000000000 */
[----:B------:R-:W-:Y:S04]  /*6bf0*/  STS [R57+0x2c0], R66 ;  /* 0x0002c04239007388 */ /* 0x000fe80000000800 */
[----:B------:R-:W-:Y:S04]  /*6c00*/  @P0 STG.E.128 desc[UR6][R44.64], R24 ;  /* 0x000000182c000986 */ /* 0x000fe8000c101d06 */
[----:B------:R-:W-:Y:S01]  /*6c10*/  STS [R56+0x3c0], R86 ;  /* 0x0003c05638007388 */ /* 0x000fe20000000800 */
[----:B------:R-:W-:Y:S01]  /*6c20*/  BAR.SYNC.DEFER_BLOCKING 0x0 ;  /* 0x0000000000007b1d */ /* 0x000fe20000010000 */
[----:B------:R-:W-:-:S02]  /*6c30*/  FSETP.GT.AND P2, PT, R18, 8.50705917302346158658e+37, PT ;  /* 0x7e8000001200780b */ /* 0x000fc40003f44000 */
[----:B------:R-:W-:Y:S01]  /*6c40*/  FSETP.GT.AND P3, PT, R19, 8.50705917302346158658e+37, PT ;  /* 0x7e8000001300780b */ /* 0x000fe20003f64000 */
[-C--:B------:R-:W-:Y:S01]  /*6c50*/  FFMA R52, R61, R13.reuse, R52 ;  /* 0x0000000d3d347223 */ /* 0x080fe20000000034 */
[----:B------:R-:W-:Y:S01]  /*6c60*/  LEA R47, R41, R8, 0x2 ;  /* 0x00000008292f7211 */ /* 0x000fe200078e10ff */
[-C--:B------:R-:W-:Y:S01]  /*6c70*/  FFMA R8, R50, R13.reuse, R53 ;  /* 0x0000000d32087223 */ /* 0x080fe20000000035 */
[----:B------:R-:W-:Y:S01]  /*6c80*/  IADD3 R16, R16, UR4, RZ ;  /* 0x0000000410107c10 */ /* 0x000fe2000fffe0ff */
[----:B0-----:R-:W-:Y:S01]  /*6c90*/  FADD R4, R17, 1 ;  /* 0x3f80000011047421 */ /* 0x001fe20000000000 */
[----:B------:R-:W-:Y:S01]  /*6ca0*/  LEA R46, R41, R46, 0x2 ;  /* 0x0000002e292e7211 */ /* 0x000fe200078e10ff */
[-C--:B------:R-:W-:Y:S01]  /*6cb0*/  FFMA R89, R60, R13.reuse, R89 ;  /* 0x0000000d3c597223 */ /* 0x080fe20000000059 */
[----:B------:R-:W-:-:S03]  /*6cc0*/  FFMA R3, R51, R13, R54 ;  /* 0x0000000d33037223 */ /* 0x000fc60000000036 */
[----:B------:R-:W-:Y:S02]  /*6cd0*/  @P2 FMUL R18, R18, 0.25 ;  /* 0x3e80000012122820 */ /* 0x000fe40000400000 */
[----:B------:R-:W-:Y:S01]  /*6ce0*/  @P3 FMUL R19, R19, 0.25 ;  /* 0x3e80000013133820 */ /* 0x000fe20000400000 */
[----:B------:R-:W-:Y:S01]  /*6cf0*/  LEA R41, R41, R16, 0x2 ;  /* 0x0000001029297211 */ /* 0x000fe200078e10ff */
[----:B------:R-:W-:Y:S01]  /*6d00*/  FADD R13, -R81, R52 ;  /* 0x00000034510d7221 */ /* 0x000fe20000000100 */
[----:B------:R0:W-:Y:S01]  /*6d10*/  MUFU.RCP R51, R9 ;  /* 0x0000000900337308 */ /* 0x0001e20000001000 */
[----:B------:R-:W-:Y:S01]  /*6d20*/  FADD R52, -R71, R8 ;  /* 0x0000000847347221 */ /* 0x000fe20000000100 */
[----:B------:R-:W-:Y:S01]  /*6d30*/  FSETP.GT.AND P0, PT, R4, 8.50705917302346158658e+37, PT ;  /* 0x7e8000000400780b */ /* 0x000fe20003f04000 */
[----:B------:R-:W-:Y:S05]  /*6d40*/  LDS R8, [R43] ;  /* 0x000000002b087984 */ /* 0x000fea0000000800 */
[----:B------:R1:W3:Y:S01]  /*6d50*/  MUFU.RCP R5, R18 ;  /* 0x0000001200057308 */ /* 0x0002e20000001000 */
[----:B0-----:R-:W-:Y:S04]  /*6d60*/  LDS R9, [R43+0x4] ;  /* 0x000004002b097984 */ /* 0x001fe80000000800 */
[----:B------:R-:W-:Y:S03]  /*6d70*/  LDS R10, [R43+0x8] ;  /* 0x000008002b0a7984 */ /* 0x000fe60000000800 */
[----:B------:R0:W4:Y:S01]  /*6d80*/  MUFU.RCP R29, R19 ;  /* 0x00000013001d7308 */ /* 0x0001220000001000 */
[----:B------:R-:W5:Y:S04]  /*6d90*/  LDS R11, [R43+0xc] ;  /* 0x00000c002b0b7984 */ /* 0x000f680000000800 */
[----:B------:R-:W-:Y:S04]  /*6da0*/  LDS R16, [R47+0x1000] ;  /* 0x001000002f107984 */ /* 0x000fe80000000800 */
[----:B------:R-:W-:Y:S04]  /*6db0*/  LDS R17, [R47+0x1004] ;  /* 0x001004002f117984 */ /* 0x000fe80000000800 */
[----:B-1----:R-:W-:Y:S04]  /*6dc0*/  LDS R18, [R47+0x1008] ;  /* 0x001008002f127984 */ /* 0x002fe80000000800 */
[----:B0-----:R-:W0:Y:S04]  /*6dd0*/  LDS R19, [R47+0x100c] ;  /* 0x00100c002f137984 */ /* 0x001e280000000800 */
[----:B------:R-:W-:Y:S04]  /*6de0*/  LDS R20, [R46+0x2000] ;  /* 0x002000002e147984 */ /* 0x000fe80000000800 */
[----:B------:R-:W-:Y:S04]  /*6df0*/  LDS R21, [R46+0x2004] ;  /* 0x002004002e157984 */ /* 0x000fe80000000800 */
[----:B------:R-:W-:Y:S04]  /*6e00*/  LDS R22, [R46+0x2008] ;  /* 0x002008002e167984 */ /* 0x000fe80000000800 */
[----:B------:R-:W1:Y:S04]  /*6e10*/  LDS R23, [R46+0x200c] ;  /* 0x00200c002e177984 */ /* 0x000e680000000800 */
[----:B------:R-:W-:Y:S04]  /*6e20*/  LDS R24, [R41+0x3000] ;  /* 0x0030000029187984 */ /* 0x000fe80000000800 */
[----:B------:R-:W-:Y:S04]  /*6e30*/  LDS R25, [R41+0x3004] ;  /* 0x0030040029197984 */ /* 0x000fe80000000800 */
[----:B------:R-:W-:Y:S04]  /*6e40*/  LDS R26, [R41+0x3008] ;  /* 0x00300800291a7984 */ /* 0x000fe80000000800 */
[----:B------:R-:W0:Y:S01]  /*6e50*/  LDS R27, [R41+0x300c] ;  /* 0x00300c00291b7984 */ /* 0x000e220000000800 */
[----:B------:R-:W-:-:S02]  /*6e60*/  FADD R53, -R70, R3 ;  /* 0x0000000346357221 */ /* 0x000fc40000000100 */
[----:B------:R-:W0:Y:S01]  /*6e70*/  LDC.64 R2, c[0x0][0x260] ;  /* 0x00009800ff027b82 */ /* 0x000e220000000a00 */
[----:B------:R-:W-:Y:S01]  /*6e80*/  @P0 FMUL R4, R4, 0.25 ;  /* 0x3e80000004040820 */ /* 0x000fe20000400000 */
[----:B------:R-:W-:-:S05]  /*6e90*/  FSEL R28, R74, 1, P2 ;  /* 0x3f8000004a1c7808 */ /* 0x000fca0001000000 */
[----:B------:R-:W1:Y:S01]  /*6ea0*/  MUFU.RCP R4, R4 ;  /* 0x0000000400047308 */ /* 0x000e620000001000 */
[----:B------:R-:W-:Y:S01]  /*6eb0*/  FSEL R30, R74, 1, P3 ;  /* 0x3f8000004a1e7808 */ /* 0x000fe20001800000 */
[----:B------:R-:W-:Y:S01]  /*6ec0*/  FFMA R34, R48, R34, -R91 ;  /* 0x0000002230227223 */ /* 0x000fe2000000085b */
[----:B------:R-:W-:Y:S01]  /*6ed0*/  FFMA R35, R49, R35, -R64 ;  /* 0x0000002331237223 */ /* 0x000fe20000000840 */
[----:B---3--:R-:W-:Y:S01]  /*6ee0*/  FMUL R5, R5, R28 ;  /* 0x0000001c05057220 */ /* 0x008fe20000400000 */
[-C--:B------:R-:W-:Y:S01]  /*6ef0*/  FFMA R55, R32, R7.reuse, R55 ;  /* 0x0000000720377223 */ /* 0x080fe20000000037 */
[-C--:B------:R-:W-:Y:S01]  /*6f00*/  FFMA R33, R33, R7.reuse, R90 ;  /* 0x0000000721217223 */ /* 0x080fe2000000005a */
[-C--:B------:R-:W-:Y:S01]  /*6f10*/  FFMA R34, R34, R7.reuse, R91 ;  /* 0x0000000722227223 */ /* 0x080fe2000000005b */
[----:B------:R-:W-:Y:S01]  /*6f20*/  FFMA R64, R35, R7, R64 ;  /* 0x0000000723407223 */ /* 0x000fe20000000040 */
[----:B----4-:R-:W-:Y:S01]  /*6f30*/  FMUL R30, R29, R30 ;  /* 0x0000001e1d1e7220 */ /* 0x010fe20000400000 */
[----:B------:R-:W-:Y:S01]  /*6f40*/  FSEL R7, R74, 1, P0 ;  /* 0x3f8000004a077808 */ /* 0x000fe20000000000 */
[----:B--2---:R-:W-:-:S02]  /*6f50*/  FFMA R5, R5, R37, -R62 ;  /* 0x0000002505057223 */ /* 0x004fc4000000083e */
[----:B------:R-:W-:Y:S02]  /*6f60*/  FFMA R30, R30, R38, -R63 ;  /* 0x000000261e1e7223 */ /* 0x000fe4000000083f */
[----:B-1----:R-:W-:Y:S01]  /*6f70*/  FMUL R7, R4, R7 ;  /* 0x0000000704077220 */ /* 0x002fe20000400000 */
[----:B------:R-:W-:Y:S01]  /*6f80*/  FFMA R62, R5, R12, R62 ;  /* 0x0000000c053e7223 */ /* 0x000fe2000000003e */
[----:B0-----:R-:W-:-:S04]  /*6f90*/  IMAD.WIDE R4, R14, 0x4, R2 ;  /* 0x000000040e047825 */ /* 0x001fc800078e0202 */
[----:B------:R-:W-:Y:S01]  /*6fa0*/  FFMA R63, R30, R12, R63 ;  /* 0x0000000c1e3f7223 */ /* 0x000fe2000000003f */
[--C-:B------:R-:W-:Y:S01]  /*6fb0*/  IMAD.WIDE R28, R15, 0x4, R2.reuse ;  /* 0x000000040f1c7825 */ /* 0x100fe200078e0202 */
[----:B-----5:R0:W-:Y:S03]  /*6fc0*/  @P6 STG.E.128 desc[UR6][R4.64], R8 ;  /* 0x0000000804006986 */ /* 0x0201e6000c101d06 */
[--C-:B------:R-:W-:Y:S01]  /*6fd0*/  IMAD.WIDE R30, R6, 0x4, R2.reuse ;  /* 0x00000004061e7825 */ /* 0x100fe200078e0202 */
[----:B------:R-:W-:Y:S03]  /*6fe0*/  @P5 STG.E.128 desc[UR6][R28.64], R16 ;  /* 0x000000101c005986 */ /* 0x000fe6000c101d06 */
[----:B------:R-:W-:Y:S01]  /*6ff0*/  IMAD.WIDE R2, R40, 0x4, R2 ;  /* 0x0000000428027825 */ /* 0x000fe200078e0202 */
[----:B------:R-:W-:Y:S04]  /*7000*/  @P4 STG.E.128 desc[UR6][R30.64], R20 ;  /* 0x000000141e004986 */ /* 0x000fe8000c101d06 */
[----:B------:R1:W-:Y:S01]  /*7010*/  @P1 STG.E.128 desc[UR6][R2.64], R24 ;  /* 0x0000001802001986 */ /* 0x0003e2000c101d06 */
[----:B------:R-:W-:Y:S01]  /*7020*/  BAR.SYNC.DEFER_BLOCKING 0x0 ;  /* 0x0000000000007b1d */ /* 0x000fe20000010000 */
[----:B------:R-:W-:Y:S01]  /*7030*/  FADD R0, -R80, R87 ;  /* 0x0000005750007221 */ /* 0x000fe20000000100 */
[----:B------:R-:W-:Y:S01]  /*7040*/  FMUL R42, R51, R42 ;  /* 0x0000002a332a7220 */ /* 0x000fe20000400000 */
[----:B------:R-:W-:Y:S01]  /*7050*/  FADD R73, -R79, R76 ;  /* 0x0000004c4f497221 */ /* 0x000fe20000000100 */
[----:B------:R-:W-:Y:S01]  /*7060*/  FADD R72, -R78, R75 ;  /* 0x0000004b4e487221 */ /* 0x000fe20000000100 */
[----:B------:R-:W-:Y:S01]  /*7070*/  FADD R75, -R77, R88 ;  /* 0x000000584d4b7221 */ /* 0x000fe20000000100 */
[----:B------:R-:W-:Y:S01]  /*7080*/  FADD R50, -R82, R89 ;  /* 0x0000005952327221 */ /* 0x000fe20000000100 */
[----:B------:R-:W-:Y:S01]  /*7090*/  FFMA R36, R42, R36, -R65 ;  /* 0x000000242a247223 */ /* 0x000fe20000000841 */
[----:B------:R-:W-:Y:S01]  /*70a0*/  FFMA R7, R7, R39, -R92 ;  /* 0x0000002707077223 */ /* 0x000fe2000000085c */
[----:B------:R-:W-:Y:S01]  /*70b0*/  FADD R68, -R68, R55 ;  /* 0x0000003744447221 */ /* 0x000fe20000000100 */
[----:B------:R-:W-:Y:S01]  /*70c0*/  FADD R33, -R84, R33 ;  /* 0x0000002154217221 */ /* 0x000fe20000000100 */
[-C--:B------:R-:W-:Y:S01]  /*70d0*/  FFMA R36, R36, R12.reuse, R65 ;  /* 0x0000000c24247223 */ /* 0x080fe20000000041 */
[----:B------:R-:W-:Y:S01]  /*70e0*/  FADD R34, -R83, R34 ;  /* 0x0000002253227221 */ /* 0x000fe20000000100 */
[----:B------:R-:W-:Y:S01]  /*70f0*/  FADD R69, -R69, R64 ;  /* 0x0000004045457221 */ /* 0x000fe20000000100 */
[----:B------:R-:W-:Y:S01]  /*7100*/  FFMA R7, R7, R12, R92 ;  /* 0x0000000c07077223 */ /* 0x000fe2000000005c */
[----:B------:R-:W-:Y:S01]  /*7110*/  FADD R36, -R85, R36 ;  /* 0x0000002455247221 */ /* 0x000fe20000000100 */
[----:B------:R-:W-:Y:S01]  /*7120*/  FADD R67, -R67, R62 ;  /* 0x0000003e43437221 */ /* 0x000fe20000000100 */
[----:B------:R-:W-:Y:S01]  /*7130*/  FADD R66, -R66, R63 ;  /* 0x0000003f42427221 */ /* 0x000fe20000000100 */
[----:B0-----:R-:W1:Y:S01]  /*7140*/  LDC.64 R8, c[0x0][0x268] ;  /* 0x00009a00ff087b82 */ /* 0x001e620000000a00 */
[----:B------:R-:W-:Y:S04]  /*7150*/  STS [R59], R0 ;  /* 0x000000003b007388 */ /* 0x000fe80000000800 */
[----:B------:R-:W-:Y:S04]  /*7160*/  STS [R58+0x100], R73 ;  /* 0x000100493a007388 */ /* 0x000fe80000000800 */
[----:B------:R-:W-:Y:S04]  /*7170*/  STS [R57+0x200], R72 ;  /* 0x0002004839007388 */ /* 0x000fe80000000800 */
[----:B------:R-:W-:Y:S04]  /*7180*/  STS [R56+0x300], R75 ;  /* 0x0003004b38007388 */ /* 0x000fe80000000800 */
[----:B------:R-:W-:Y:S04]  /*7190*/  STS [R59+0x40], R50 ;  /* 0x000040323b007388 */ /* 0x000fe80000000800 */
[----:B------:R-:W-:Y:S04]  /*71a0*/  STS [R58+0x140], R13 ;  /* 0x0001400d3a007388 */ /* 0x000fe80000000800 */
[----:B------:R-:W-:Y:S01]  /*71b0*/  STS [R57+0x240], R52 ;  /* 0x0002403439007388 */ /* 0x000fe20000000800 */
[----:B------:R-:W-:-:S03]  /*71c0*/  FADD R7, -R86, R7 ;  /* 0x0000000756077221 */ /* 0x000fc60000000100 */
[----:B------:R-:W-:Y:S04]  /*71d0*/  STS [R56+0x340], R53 ;  /* 0x0003403538007388 */ /* 0x000fe80000000800 */
[----:B------:R-:W-:Y:S04]  /*71e0*/  STS [R59+0x80], R68 ;  /* 0x000080443b007388 */ /* 0x000fe80000000800 */
[----:B------:R-:W-:Y:S04]  /*71f0*/  STS [R58+0x180], R33 ;  /* 0x000180213a007388 */ /* 0x000fe80000000800 */
[----:B------:R-:W-:Y:S04]  /*7200*/  STS [R57+0x280], R34 ;  /* 0x0002802239007388 */ /* 0x000fe80000000800 */
[----:B------:R-:W-:Y:S04]  /*7210*/  STS [R56+0x380], R69 ;  /* 0x0003804538007388 */ /* 0x000fe80000000800 */
[----:B------:R-:W-:Y:S04]  /*7220*/  STS [R59+0xc0], R36 ;  /* 0x0000c0243b007388 */ /* 0x000fe80000000800 */
[----:B------:R-:W-:Y:S04]  /*7230*/  STS [R58+0x1c0], R67 ;  /* 0x0001c0433a007388 */ /* 0x000fe80000000800 */
[----:B------:R-:W-:Y:S04]  /*7240*/  STS [R57+0x2c0], R66 ;  /* 0x0002c04239007388 */ /* 0x000fe80000000800 */
[----:B------:R0:W-:Y:S01]  /*7250*/  STS [R56+0x3c0], R7 ;  /* 0x0003c00738007388 */ /* 0x0001e20000000800 */
[----:B------:R-:W-:Y:S06]  /*7260*/  BAR.SYNC.DEFER_BLOCKING 0x0 ;  /* 0x0000000000007b1d */ /* 0x000fec0000010000 */
[----:B------:R-:W-:Y:S04]  /*7270*/  LDS R16, [R43] ;  /* 0x000000002b107984 */ /* 0x000fe80000000800 */
[----:B------:R-:W-:Y:S04]  /*7280*/  LDS R17, [R43+0x4] ;  /* 0x000004002b117984 */ /* 0x000fe80000000800 */
[----:B------:R-:W-:Y:S04]  /*7290*/  LDS R18, [R43+0x8] ;  /* 0x000008002b127984 */ /* 0x000fe80000000800 */
[----:B------:R-:W2:Y:S04]  /*72a0*/  LDS R19, [R43+0xc] ;  /* 0x00000c002b137984 */ /* 0x000ea80000000800 */
[----:B------:R-:W-:Y:S04]  /*72b0*/  LDS R20, [R47+0x1000] ;  /* 0x001000002f147984 */ /* 0x000fe80000000800 */
[----:B------:R-:W-:Y:S04]  /*72c0*/  LDS R21, [R47+0x1004] ;  /* 0x001004002f157984 */ /* 0x000fe80000000800 */
[----:B------:R-:W-:Y:S04]  /*72d0*/  LDS R22, [R47+0x1008] ;  /* 0x001008002f167984 */ /* 0x000fe80000000800 */
[----:B------:R-:W3:Y:S04]  /*72e0*/  LDS R23, [R47+0x100c] ;  /* 0x00100c002f177984 */ /* 0x000ee80000000800 */
[----:B------:R-:W-:Y:S04]  /*72f0*/  LDS R24, [R46+0x2000] ;  /* 0x002000002e187984 */ /* 0x000fe80000000800 */
[----:B------:R-:W-:Y:S04]  /*7300*/  LDS R25, [R46+0x2004] ;  /* 0x002004002e197984 */ /* 0x000fe80000000800 */
[----:B------:R-:W-:Y:S04]  /*7310*/  LDS R26, [R46+0x2008] ;  /* 0x002008002e1a7984 */ /* 0x000fe80000000800 */
[----:B------:R-:W4:Y:S01]  /*7320*/  LDS R27, [R46+0x200c] ;  /* 0x00200c002e1b7984 */ /* 0x000f220000000800 */
[----:B-1----:R-:W-:-:S04]  /*7330*/  IMAD.WIDE R2, R14, 0x4, R8 ;  /* 0x000000040e027825 */ /* 0x002fc800078e0208 */
[----:B------:R-:W-:-:S04]  /*7340*/  IMAD.WIDE R4, R15, 0x4, R8 ;  /* 0x000000040f047825 */ /* 0x000fc800078e0208 */
[----:B0-----:R-:W-:Y:S01]  /*7350*/  IMAD.WIDE R6, R6, 0x4, R8 ;  /* 0x0000000406067825 */ /* 0x001fe200078e0208 */
[----:B--2---:R0:W-:Y:S04]  /*7360*/  @P6 STG.E.128 desc[UR6][R2.64], R16 ;  /* 0x0000001002006986 */ /* 0x0041e8000c101d06 */
[----:B---3--:R0:W-:Y:S04]  /*7370*/  @P5 STG.E.128 desc[UR6][R4.64], R20 ;  /* 0x0000001404005986 */ /* 0x0081e8000c101d06 */
[----:B----4-:R0:W-:Y:S02]  /*7380*/  @P4 STG.E.128 desc[UR6][R6.64], R24 ;  /* 0x0000001806004986 */ /* 0x0101e4000c101d06 */
[----:B0-----:R-:W-:Y:S05]  /*7390*/  @!P1 EXIT ;  /* 0x000000000000994d */ /* 0x001fea0003800000 */
[----:B0-----:R-:W-:Y:S01]  /*73a0*/  LDS R4, [R41+0x3000] ;  /* 0x0030000029047984 */ /* 0x001fe20000000800 */
[----:B------:R-:W-:-:S03]  /*73b0*/  IMAD.WIDE R2, R40, 0x4, R8 ;  /* 0x0000000428027825 */ /* 0x000fc600078e0208 */
[----:B------:R-:W-:Y:S04]  /*73c0*/  LDS R5, [R41+0x3004] ;  /* 0x0030040029057984 */ /* 0x000fe80000000800 */
[----:B------:R-:W-:Y:S04]  /*73d0*/  LDS R6, [R41+0x3008] ;  /* 0x0030080029067984 */ /* 0x000fe80000000800 */
[----:B------:R-:W0:Y:S04]  /*73e0*/  LDS R7, [R41+0x300c] ;  /* 0x00300c0029077984 */ /* 0x000e280000000800 */
[----:B0-----:R-:W-:Y:S01]  /*73f0*/  STG.E.128 desc[UR6][R2.64], R4 ;  /* 0x0000000402007986 */ /* 0x001fe2000c101d06 */
[----:B------:R-:W-:Y:S05]  /*7400*/  EXIT ;  /* 0x000000000000794d */ /* 0x000fea0003800000 */
.L_x_0:
[----:B------:R-:W-:-:S00]  /*7410*/  BRA `(.L_x_0) ;  /* 0xfffffffc00fc7947 */ /* 0x000fc0000383ffff */
[----:B------:R-:W-:-:S00]  /*7420*/  NOP ;  /* 0x0000000000007918 */ /* 0x000fc00000000000 */
        /* <DEDUP_REMOVED lines=13> */
.L_x_1:


//--------------------- .nv.shared.triton_poi_fused__unsafe_index_add_mul_sigmoid_sub_10 --------------------------
	.section	.nv.shared.triton_poi_fused__unsafe_index_add_mul_sigmoid_sub_10,"aw",@nobits
	.sectionflags	@""
	.align	16
	.zero		1024


//--------------------- .nv.constant0.triton_poi_fused__unsafe_index_add_mul_sigmoid_sub_10 --------------------------
	.section	.nv.constant0.triton_poi_fused__unsafe_index_add_mul_sigmoid_sub_10,"a",@progbits
	.sectionflags	@""
	.align	4
.nv.constant0.triton_poi_fused__unsafe_index_add_mul_sigmoid_sub_10:
	.zero		632
